//
// Generated by NVIDIA NVVM Compiler
//
// Compiler Build ID: CL-36424714
// Cuda compilation tools, release 13.0, V13.0.88
// Based on NVVM 20.0.0
//

.version 9.0
.target sm_100
.address_size 64

	// .globl	_Z11blur_globalPKfPfii
// _ZZ11blur_sharedPKfPfiiE4tile has been demoted

.visible .entry _Z11blur_globalPKfPfii(
	.param .u64 .ptr .align 1 _Z11blur_globalPKfPfii_param_0,
	.param .u64 .ptr .align 1 _Z11blur_globalPKfPfii_param_1,
	.param .u32 _Z11blur_globalPKfPfii_param_2,
	.param .u32 _Z11blur_globalPKfPfii_param_3
)
{
	.reg .pred 	%p<8>;
	.reg .b32 	%r<22>;
	.reg .b32 	%f<54>;
	.reg .b64 	%rd<14>;

	ld.param.u64 	%rd1, [_Z11blur_globalPKfPfii_param_0];
	ld.param.u64 	%rd2, [_Z11blur_globalPKfPfii_param_1];
	ld.param.u32 	%r4, [_Z11blur_globalPKfPfii_param_2];
	ld.param.u32 	%r5, [_Z11blur_globalPKfPfii_param_3];
	mov.u32 	%r7, %ctaid.x;
	mov.u32 	%r8, %ntid.x;
	mov.u32 	%r9, %tid.x;
	mad.lo.s32 	%r10, %r7, %r8, %r9;
	mov.u32 	%r11, %ctaid.y;
	mov.u32 	%r12, %ntid.y;
	mov.u32 	%r13, %tid.y;
	mad.lo.s32 	%r14, %r11, %r12, %r13;
	setp.lt.s32 	%p1, %r10, 2;
	add.s32 	%r15, %r4, -2;
	setp.ge.s32 	%p2, %r10, %r15;
	or.pred  	%p3, %p1, %p2;
	setp.lt.u32 	%p4, %r14, 2;
	or.pred  	%p5, %p4, %p3;
	add.s32 	%r16, %r5, -2;
	setp.ge.s32 	%p6, %r14, %r16;
	or.pred  	%p7, %p5, %p6;
	@%p7 bra 	$L__BB0_2;
	cvta.to.global.u64 	%rd3, %rd2;
	cvta.to.global.u64 	%rd4, %rd1;
	add.s32 	%r17, %r14, -2;
	mad.lo.s32 	%r18, %r17, %r4, %r10;
	add.s32 	%r19, %r18, -2;
	mul.wide.s32 	%rd5, %r19, 4;
	add.s64 	%rd6, %rd4, %rd5;
	ld.global.f32 	%f1, [%rd6];
	add.f32 	%f2, %f1, 0f00000000;
	ld.global.f32 	%f3, [%rd6+4];
	add.f32 	%f4, %f2, %f3;
	ld.global.f32 	%f5, [%rd6+8];
	add.f32 	%f6, %f4, %f5;
	ld.global.f32 	%f7, [%rd6+12];
	add.f32 	%f8, %f6, %f7;
	ld.global.f32 	%f9, [%rd6+16];
	add.f32 	%f10, %f8, %f9;
	mul.wide.s32 	%rd7, %r4, 4;
	add.s64 	%rd8, %rd6, %rd7;
	ld.global.f32 	%f11, [%rd8];
	add.f32 	%f12, %f10, %f11;
	ld.global.f32 	%f13, [%rd8+4];
	add.f32 	%f14, %f12, %f13;
	ld.global.f32 	%f15, [%rd8+8];
	add.f32 	%f16, %f14, %f15;
	ld.global.f32 	%f17, [%rd8+12];
	add.f32 	%f18, %f16, %f17;
	ld.global.f32 	%f19, [%rd8+16];
	add.f32 	%f20, %f18, %f19;
	shl.b32 	%r20, %r4, 1;
	add.s32 	%r21, %r18, %r20;
	add.s64 	%rd9, %rd8, %rd7;
	ld.global.f32 	%f21, [%rd9];
	add.f32 	%f22, %f20, %f21;
	ld.global.f32 	%f23, [%rd9+4];
	add.f32 	%f24, %f22, %f23;
	ld.global.f32 	%f25, [%rd9+8];
	add.f32 	%f26, %f24, %f25;
	ld.global.f32 	%f27, [%rd9+12];
	add.f32 	%f28, %f26, %f27;
	ld.global.f32 	%f29, [%rd9+16];
	add.f32 	%f30, %f28, %f29;
	add.s64 	%rd10, %rd9, %rd7;
	ld.global.f32 	%f31, [%rd10];
	add.f32 	%f32, %f30, %f31;
	ld.global.f32 	%f33, [%rd10+4];
	add.f32 	%f34, %f32, %f33;
	ld.global.f32 	%f35, [%rd10+8];
	add.f32 	%f36, %f34, %f35;
	ld.global.f32 	%f37, [%rd10+12];
	add.f32 	%f38, %f36, %f37;
	ld.global.f32 	%f39, [%rd10+16];
	add.f32 	%f40, %f38, %f39;
	add.s64 	%rd11, %rd10, %rd7;
	ld.global.f32 	%f41, [%rd11];
	add.f32 	%f42, %f40, %f41;
	ld.global.f32 	%f43, [%rd11+4];
	add.f32 	%f44, %f42, %f43;
	ld.global.f32 	%f45, [%rd11+8];
	add.f32 	%f46, %f44, %f45;
	ld.global.f32 	%f47, [%rd11+12];
	add.f32 	%f48, %f46, %f47;
	ld.global.f32 	%f49, [%rd11+16];
	add.f32 	%f50, %f48, %f49;
	fma.rn.f32 	%f51, %f50, %f50, 0f3A83126F;
	sqrt.rn.f32 	%f52, %f51;
	div.rn.f32 	%f53, %f52, 0f41100000;
	mul.wide.s32 	%rd12, %r21, 4;
	add.s64 	%rd13, %rd3, %rd12;
	st.global.f32 	[%rd13], %f53;
$L__BB0_2:
	ret;

}
	// .globl	_Z11blur_sharedPKfPfii
.visible .entry _Z11blur_sharedPKfPfii(
	.param .u64 .ptr .align 1 _Z11blur_sharedPKfPfii_param_0,
	.param .u64 .ptr .align 1 _Z11blur_sharedPKfPfii_param_1,
	.param .u32 _Z11blur_sharedPKfPfii_param_2,
	.param .u32 _Z11blur_sharedPKfPfii_param_3
)
{
	.reg .pred 	%p<8>;
	.reg .b32 	%r<80>;
	.reg .b32 	%f<59>;
	.reg .b64 	%rd<57>;
	// demoted variable
	.shared .align 4 .b8 _ZZ11blur_sharedPKfPfiiE4tile[1600];
	ld.param.u64 	%rd2, [_Z11blur_sharedPKfPfii_param_0];
	ld.param.u64 	%rd1, [_Z11blur_sharedPKfPfii_param_1];
	ld.param.u32 	%r5, [_Z11blur_sharedPKfPfii_param_2];
	ld.param.u32 	%r6, [_Z11blur_sharedPKfPfii_param_3];
	cvta.to.global.u64 	%rd3, %rd2;
	mov.u32 	%r1, %tid.x;
	mov.u32 	%r7, %tid.y;
	mov.u32 	%r8, %ctaid.x;
	shl.b32 	%r9, %r8, 4;
	add.s32 	%r2, %r9, %r1;
	mov.u32 	%r10, %ctaid.y;
	shl.b32 	%r11, %r10, 4;
	add.s32 	%r3, %r11, %r7;
	add.s32 	%r12, %r5, -2;
	add.s32 	%r13, %r6, -2;
	add.s32 	%r14, %r2, -2;
	min.s32 	%r15, %r14, %r12;
	max.s32 	%r16, %r15, 0;
	add.s32 	%r17, %r3, -2;
	min.s32 	%r18, %r17, %r13;
	max.s32 	%r19, %r18, 0;
	mul.lo.s32 	%r20, %r19, %r5;
	shl.b32 	%r21, %r7, 2;
	mov.u32 	%r22, _ZZ11blur_sharedPKfPfiiE4tile;
	add.s32 	%r4, %r22, %r21;
	add.s32 	%r23, %r16, %r20;
	mul.wide.s32 	%rd4, %r23, 4;
	add.s64 	%rd5, %rd3, %rd4;
	ld.global.f32 	%f1, [%rd5];
	mad.lo.s32 	%r24, %r1, 80, %r4;
	st.shared.f32 	[%r24], %f1;
	add.s32 	%r25, %r2, -1;
	min.s32 	%r26, %r25, %r12;
	max.s32 	%r27, %r26, 0;
	add.s32 	%r28, %r27, %r20;
	mul.wide.s32 	%rd6, %r28, 4;
	add.s64 	%rd7, %rd3, %rd6;
	ld.global.f32 	%f2, [%rd7];
	st.shared.f32 	[%r24+80], %f2;
	min.s32 	%r29, %r2, %r12;
	max.s32 	%r30, %r29, 0;
	add.s32 	%r31, %r30, %r20;
	mul.wide.s32 	%rd8, %r31, 4;
	add.s64 	%rd9, %rd3, %rd8;
	ld.global.f32 	%f3, [%rd9];
	st.shared.f32 	[%r24+160], %f3;
	add.s32 	%r32, %r2, 1;
	min.s32 	%r33, %r32, %r12;
	max.s32 	%r34, %r33, 0;
	add.s32 	%r35, %r34, %r20;
	mul.wide.s32 	%rd10, %r35, 4;
	add.s64 	%rd11, %rd3, %rd10;
	ld.global.f32 	%f4, [%rd11];
	st.shared.f32 	[%r24+240], %f4;
	add.s32 	%r36, %r2, 2;
	min.s32 	%r37, %r36, %r12;
	max.s32 	%r38, %r37, 0;
	add.s32 	%r39, %r38, %r20;
	mul.wide.s32 	%rd12, %r39, 4;
	add.s64 	%rd13, %rd3, %rd12;
	ld.global.f32 	%f5, [%rd13];
	st.shared.f32 	[%r24+320], %f5;
	add.s32 	%r40, %r3, -1;
	min.s32 	%r41, %r40, %r13;
	max.s32 	%r42, %r41, 0;
	mul.lo.s32 	%r43, %r42, %r5;
	add.s32 	%r44, %r16, %r43;
	mul.wide.s32 	%rd14, %r44, 4;
	add.s64 	%rd15, %rd3, %rd14;
	ld.global.f32 	%f6, [%rd15];
	st.shared.f32 	[%r24+4], %f6;
	add.s32 	%r45, %r27, %r43;
	mul.wide.s32 	%rd16, %r45, 4;
	add.s64 	%rd17, %rd3, %rd16;
	ld.global.f32 	%f7, [%rd17];
	st.shared.f32 	[%r24+84], %f7;
	add.s32 	%r46, %r30, %r43;
	mul.wide.s32 	%rd18, %r46, 4;
	add.s64 	%rd19, %rd3, %rd18;
	ld.global.f32 	%f8, [%rd19];
	st.shared.f32 	[%r24+164], %f8;
	add.s32 	%r47, %r34, %r43;
	mul.wide.s32 	%rd20, %r47, 4;
	add.s64 	%rd21, %rd3, %rd20;
	ld.global.f32 	%f9, [%rd21];
	st.shared.f32 	[%r24+244], %f9;
	add.s32 	%r48, %r38, %r43;
	mul.wide.s32 	%rd22, %r48, 4;
	add.s64 	%rd23, %rd3, %rd22;
	ld.global.f32 	%f10, [%rd23];
	st.shared.f32 	[%r24+324], %f10;
	min.s32 	%r49, %r3, %r13;
	max.s32 	%r50, %r49, 0;
	mul.lo.s32 	%r51, %r50, %r5;
	add.s32 	%r52, %r16, %r51;
	mul.wide.s32 	%rd24, %r52, 4;
	add.s64 	%rd25, %rd3, %rd24;
	ld.global.f32 	%f11, [%rd25];
	st.shared.f32 	[%r24+8], %f11;
	add.s32 	%r53, %r27, %r51;
	mul.wide.s32 	%rd26, %r53, 4;
	add.s64 	%rd27, %rd3, %rd26;
	ld.global.f32 	%f12, [%rd27];
	st.shared.f32 	[%r24+88], %f12;
	add.s32 	%r54, %r30, %r51;
	mul.wide.s32 	%rd28, %r54, 4;
	add.s64 	%rd29, %rd3, %rd28;
	ld.global.f32 	%f13, [%rd29];
	st.shared.f32 	[%r24+168], %f13;
	add.s32 	%r55, %r34, %r51;
	mul.wide.s32 	%rd30, %r55, 4;
	add.s64 	%rd31, %rd3, %rd30;
	ld.global.f32 	%f14, [%rd31];
	st.shared.f32 	[%r24+248], %f14;
	add.s32 	%r56, %r38, %r51;
	mul.wide.s32 	%rd32, %r56, 4;
	add.s64 	%rd33, %rd3, %rd32;
	ld.global.f32 	%f15, [%rd33];
	st.shared.f32 	[%r24+328], %f15;
	add.s32 	%r57, %r3, 1;
	min.s32 	%r58, %r57, %r13;
	max.s32 	%r59, %r58, 0;
	mul.lo.s32 	%r60, %r59, %r5;
	add.s32 	%r61, %r16, %r60;
	mul.wide.s32 	%rd34, %r61, 4;
	add.s64 	%rd35, %rd3, %rd34;
	ld.global.f32 	%f16, [%rd35];
	st.shared.f32 	[%r24+12], %f16;
	add.s32 	%r62, %r27, %r60;
	mul.wide.s32 	%rd36, %r62, 4;
	add.s64 	%rd37, %rd3, %rd36;
	ld.global.f32 	%f17, [%rd37];
	st.shared.f32 	[%r24+92], %f17;
	add.s32 	%r63, %r30, %r60;
	mul.wide.s32 	%rd38, %r63, 4;
	add.s64 	%rd39, %rd3, %rd38;
	ld.global.f32 	%f18, [%rd39];
	st.shared.f32 	[%r24+172], %f18;
	add.s32 	%r64, %r34, %r60;
	mul.wide.s32 	%rd40, %r64, 4;
	add.s64 	%rd41, %rd3, %rd40;
	ld.global.f32 	%f19, [%rd41];
	st.shared.f32 	[%r24+252], %f19;
	add.s32 	%r65, %r38, %r60;
	mul.wide.s32 	%rd42, %r65, 4;
	add.s64 	%rd43, %rd3, %rd42;
	ld.global.f32 	%f20, [%rd43];
	st.shared.f32 	[%r24+332], %f20;
	add.s32 	%r66, %r3, 2;
	min.s32 	%r67, %r66, %r13;
	max.s32 	%r68, %r67, 0;
	mul.lo.s32 	%r69, %r68, %r5;
	add.s32 	%r70, %r16, %r69;
	mul.wide.s32 	%rd44, %r70, 4;
	add.s64 	%rd45, %rd3, %rd44;
	ld.global.f32 	%f21, [%rd45];
	st.shared.f32 	[%r24+16], %f21;
	add.s32 	%r71, %r27, %r69;
	mul.wide.s32 	%rd46, %r71, 4;
	add.s64 	%rd47, %rd3, %rd46;
	ld.global.f32 	%f22, [%rd47];
	st.shared.f32 	[%r24+96], %f22;
	add.s32 	%r72, %r30, %r69;
	mul.wide.s32 	%rd48, %r72, 4;
	add.s64 	%rd49, %rd3, %rd48;
	ld.global.f32 	%f23, [%rd49];
	st.shared.f32 	[%r24+176], %f23;
	add.s32 	%r73, %r34, %r69;
	mul.wide.s32 	%rd50, %r73, 4;
	add.s64 	%rd51, %rd3, %rd50;
	ld.global.f32 	%f24, [%rd51];
	st.shared.f32 	[%r24+256], %f24;
	add.s32 	%r74, %r38, %r69;
	mul.wide.s32 	%rd52, %r74, 4;
	add.s64 	%rd53, %rd3, %rd52;
	ld.global.f32 	%f25, [%rd53];
	st.shared.f32 	[%r24+336], %f25;
	bar.sync 	0;
	setp.lt.s32 	%p1, %r2, 2;
	setp.ge.s32 	%p2, %r2, %r12;
	or.pred  	%p3, %p1, %p2;
	setp.lt.u32 	%p4, %r3, 2;
	or.pred  	%p5, %p4, %p3;
	setp.ge.s32 	%p6, %r3, %r13;
	or.pred  	%p7, %p5, %p6;
	@%p7 bra 	$L__BB1_2;
	cvta.to.global.u64 	%rd54, %rd1;
	shl.b32 	%r75, %r1, 2;
	add.s32 	%r76, %r4, %r75;
	mad.lo.s32 	%r77, %r1, 80, %r76;
	ld.shared.f32 	%f26, [%r77+8];
	add.f32 	%f27, %f26, 0f00000000;
	ld.shared.f32 	%f28, [%r77+88];
	add.f32 	%f29, %f27, %f28;
	ld.shared.f32 	%f30, [%r77+168];
	add.f32 	%f31, %f29, %f30;
	ld.shared.f32 	%f32, [%r77+248];
	add.f32 	%f33, %f31, %f32;
	ld.shared.f32 	%f34, [%r77+328];
	add.f32 	%f35, %f33, %f34;
	add.f32 	%f36, %f35, %f26;
	add.f32 	%f37, %f36, %f28;
	add.f32 	%f38, %f37, %f30;
	add.f32 	%f39, %f38, %f32;
	add.f32 	%f40, %f39, %f34;
	add.f32 	%f41, %f40, %f26;
	add.f32 	%f42, %f41, %f28;
	add.f32 	%f43, %f42, %f30;
	add.f32 	%f44, %f43, %f32;
	add.f32 	%f45, %f44, %f34;
	add.f32 	%f46, %f45, %f26;
	add.f32 	%f47, %f46, %f28;
	add.f32 	%f48, %f47, %f30;
	add.f32 	%f49, %f48, %f32;
	add.f32 	%f50, %f49, %f34;
	add.f32 	%f51, %f50, %f26;
	add.f32 	%f52, %f51, %f28;
	add.f32 	%f53, %f52, %f30;
	add.f32 	%f54, %f53, %f32;
	add.f32 	%f55, %f54, %f34;
	fma.rn.f32 	%f56, %f55, %f55, 0f3A83126F;
	sqrt.rn.f32 	%f57, %f56;
	div.rn.f32 	%f58, %f57, 0f41100000;
	add.s32 	%r78, %r2, %r3;
	add.s32 	%r79, %r78, %r5;
	mul.wide.s32 	%rd55, %r79, 4;
	add.s64 	%rd56, %rd54, %rd55;
	st.global.f32 	[%rd56], %f58;
$L__BB1_2:
	ret;

}


// ===== COMPILED SASS (sm_100) =====

	.target	sm_100

	.elftype	@"ET_EXEC"


//--------------------- .note.nv.tkinfo           --------------------------
	.section	.note.nv.tkinfo,"",@"SHT_NOTE"
	.sectionflags	@"SHF_NOTE_NV_TKINFO"
	.tkinfo
        /*0018*/ 	.word	0x00000002
        /*0030*/ 	.string	""
        /*0030*/ 	.string	"ptxas"
        /*0030*/ 	.string	"Cuda compilation tools, release 13.0, V13.0.88"
        /*0030*/ 	.string	"Build cuda_13.0.r13.0/compiler.36424714_0"
        /*0030*/ 	.string	"-arch sm_100 -m 64 "



//--------------------- .note.nv.cuinfo           --------------------------
	.section	.note.nv.cuinfo,"",@"SHT_NOTE"
	.sectionflags	@"SHF_NOTE_NV_CUINFO"
        /*0018*/ 	.short	0x0002
        /*001a*/ 	.short	0x0064
        /*001c*/ 	.short	0x0082
	.zero		2


//--------------------- .nv.info                  --------------------------
	.section	.nv.info,"",@"SHT_CUDA_INFO"
	.align	4


	//----- nvinfo : EIATTR_REGCOUNT
	.align		4
        /*0000*/ 	.byte	0x04, 0x2f
        /*0002*/ 	.short	(.L_1 - .L_0)
	.align		4
.L_0:
        /*0004*/ 	.word	index@(_Z11blur_globalPKfPfii)
        /*0008*/ 	.word	0x00000020


	//----- nvinfo : EIATTR_FRAME_SIZE
	.align		4
.L_1:
        /*000c*/ 	.byte	0x04, 0x11
        /*000e*/ 	.short	(.L_3 - .L_2)
	.align		4
.L_2:
        /*0010*/ 	.word	index@($__internal_3_$__cuda_sm3x_div_rn_noftz_f32_slowpath)
        /*0014*/ 	.word	0x00000000


	//----- nvinfo : EIATTR_FRAME_SIZE
	.align		4
.L_3:
        /*0018*/ 	.byte	0x04, 0x11
        /*001a*/ 	.short	(.L_5 - .L_4)
	.align		4
.L_4:
        /*001c*/ 	.word	index@($__internal_2_$__cuda_sm20_sqrt_rn_f32_slowpath)
        /*0020*/ 	.word	0x00000000


	//----- nvinfo : EIATTR_FRAME_SIZE
	.align		4
.L_5:
        /*0024*/ 	.byte	0x04, 0x11
        /*0026*/ 	.short	(.L_7 - .L_6)
	.align		4
.L_6:
        /*0028*/ 	.word	index@(_Z11blur_globalPKfPfii)
        /*002c*/ 	.word	0x00000000


	//----- nvinfo : EIATTR_REGCOUNT
	.align		4
.L_7:
        /*0030*/ 	.byte	0x04, 0x2f
        /*0032*/ 	.short	(.L_9 - .L_8)
	.align		4
.L_8:
        /*0034*/ 	.word	index@(_Z11blur_sharedPKfPfii)
        /*0038*/ 	.word	0x00000020


	//----- nvinfo : EIATTR_FRAME_SIZE
	.align		4
.L_9:
        /*003c*/ 	.byte	0x04, 0x11
        /*003e*/ 	.short	(.L_11 - .L_10)
	.align		4
.L_10:
        /*0040*/ 	.word	index@($__internal_1_$__cuda_sm3x_div_rn_noftz_f32_slowpath)
        /*0044*/ 	.word	0x00000000


	//----- nvinfo : EIATTR_FRAME_SIZE
	.align		4
.L_11:
        /*0048*/ 	.byte	0x04, 0x11
        /*004a*/ 	.short	(.L_13 - .L_12)
	.align		4
.L_12:
        /*004c*/ 	.word	index@($__internal_0_$__cuda_sm20_sqrt_rn_f32_slowpath)
        /*0050*/ 	.word	0x00000000


	//----- nvinfo : EIATTR_FRAME_SIZE
	.align		4
.L_13:
        /*0054*/ 	.byte	0x04, 0x11
        /*0056*/ 	.short	(.L_15 - .L_14)
	.align		4
.L_14:
        /*0058*/ 	.word	index@(_Z11blur_sharedPKfPfii)
        /*005c*/ 	.word	0x00000000


	//----- nvinfo : EIATTR_MIN_STACK_SIZE
	.align		4
.L_15:
        /*0060*/ 	.byte	0x04, 0x12
        /*0062*/ 	.short	(.L_17 - .L_16)
	.align		4
.L_16:
        /*0064*/ 	.word	index@(_Z11blur_sharedPKfPfii)
        /*0068*/ 	.word	0x00000000


	//----- nvinfo : EIATTR_MIN_STACK_SIZE
	.align		4
.L_17:
        /*006c*/ 	.byte	0x04, 0x12
        /*006e*/ 	.short	(.L_19 - .L_18)
	.align		4
.L_18:
        /*0070*/ 	.word	index@(_Z11blur_globalPKfPfii)
        /*0074*/ 	.word	0x00000000
.L_19:


//--------------------- .nv.compat                --------------------------
	.section	.nv.compat,"",@"SHT_CUDA_COMPAT_INFO"
	.align	4
        /*0000*/ 	.byte	0x02, 0x09, 0x00, 0x00, 0x02, 0x02, 0x01, 0x00, 0x02, 0x05, 0x05, 0x00, 0x03, 0x07, 0x01, 0x01
        /*0010*/ 	.byte	0x02, 0x03, 0x00, 0x00, 0x02, 0x06, 0x01, 0x00, 0x04, 0x0b, 0x08, 0x00, 0x01, 0x00, 0x00, 0x00
        /*0020*/ 	.byte	0x00, 0x00, 0x00, 0x00


//--------------------- .nv.info._Z11blur_sharedPKfPfii --------------------------
	.section	.nv.info._Z11blur_sharedPKfPfii,"",@"SHT_CUDA_INFO"
	.sectionflags	@""
	.align	4


	//----- nvinfo : EIATTR_CUDA_API_VERSION
	.align		4
        /*0000*/ 	.byte	0x04, 0x37
        /*0002*/ 	.short	(.L_21 - .L_20)
.L_20:
        /*0004*/ 	.word	0x00000082


	//----- nvinfo : EIATTR_KPARAM_INFO
	.align		4
.L_21:
        /*0008*/ 	.byte	0x04, 0x17
        /*000a*/ 	.short	(.L_23 - .L_22)
.L_22:
        /*000c*/ 	.word	0x00000000
        /*0010*/ 	.short	0x0003
        /*0012*/ 	.short	0x0014
        /*0014*/ 	.byte	0x00, 0xf0, 0x11, 0x00


	//----- nvinfo : EIATTR_KPARAM_INFO
	.align		4
.L_23:
        /*0018*/ 	.byte	0x04, 0x17
        /*001a*/ 	.short	(.L_25 - .L_24)
.L_24:
        /*001c*/ 	.word	0x00000000
        /*0020*/ 	.short	0x0002
        /*0022*/ 	.short	0x0010
        /*0024*/ 	.byte	0x00, 0xf0, 0x11, 0x00


	//----- nvinfo : EIATTR_KPARAM_INFO
	.align		4
.L_25:
        /*0028*/ 	.byte	0x04, 0x17
        /*002a*/ 	.short	(.L_27 - .L_26)
.L_26:
        /*002c*/ 	.word	0x00000000
        /*0030*/ 	.short	0x0001
        /*0032*/ 	.short	0x0008
        /*0034*/ 	.byte	0x00, 0xf5, 0x21, 0x00


	//----- nvinfo : EIATTR_KPARAM_INFO
	.align		4
.L_27:
        /*0038*/ 	.byte	0x04, 0x17
        /*003a*/ 	.short	(.L_29 - .L_28)
.L_28:
        /*003c*/ 	.word	0x00000000
        /*0040*/ 	.short	0x0000
        /*0042*/ 	.short	0x0000
        /*0044*/ 	.byte	0x00, 0xf5, 0x21, 0x00


	//----- nvinfo : EIATTR_SPARSE_MMA_MASK
	.align		4
.L_29:
        /*0048*/ 	.byte	0x03, 0x50
        /*004a*/ 	.short	0x0000


	//----- nvinfo : EIATTR_MAXREG_COUNT
	.align		4
        /*004c*/ 	.byte	0x03, 0x1b
        /*004e*/ 	.short	0x00ff


	//----- nvinfo : EIATTR_NUM_BARRIERS
	.align		4
        /*0050*/ 	.byte	0x02, 0x4c
        /*0052*/ 	.byte	0x01
	.zero		1


	//----- nvinfo : EIATTR_MERCURY_ISA_VERSION
	.align		4
        /*0054*/ 	.byte	0x03, 0x5f
        /*0056*/ 	.short	0x0101


	//----- nvinfo : EIATTR_VRC_CTA_INIT_COUNT
	.align		4
        /*0058*/ 	.byte	0x02, 0x4a
	.zero		1
	.zero		1


	//----- nvinfo : EIATTR_EXIT_INSTR_OFFSETS
	.align		4
        /*005c*/ 	.byte	0x04, 0x1c
        /*005e*/ 	.short	(.L_31 - .L_30)


	//   ....[0]....
.L_30:
        /*0060*/ 	.word	0x00000840


	//   ....[1]....
        /*0064*/ 	.word	0x00000c80


	//----- nvinfo : EIATTR_CRS_STACK_SIZE
	.align		4
.L_31:
        /*0068*/ 	.byte	0x04, 0x1e
        /*006a*/ 	.short	(.L_33 - .L_32)
.L_32:
        /*006c*/ 	.word	0x00000000


	//----- nvinfo : EIATTR_CBANK_PARAM_SIZE
	.align		4
.L_33:
        /*0070*/ 	.byte	0x03, 0x19
        /*0072*/ 	.short	0x0018


	//----- nvinfo : EIATTR_PARAM_CBANK
	.align		4
        /*0074*/ 	.byte	0x04, 0x0a
        /*0076*/ 	.short	(.L_35 - .L_34)
	.align		4
.L_34:
        /*0078*/ 	.word	index@(.nv.constant0._Z11blur_sharedPKfPfii)
        /*007c*/ 	.short	0x0380
        /*007e*/ 	.short	0x0018


	//----- nvinfo : EIATTR_SW_WAR
	.align		4
.L_35:
        /*0080*/ 	.byte	0x04, 0x36
        /*0082*/ 	.short	(.L_37 - .L_36)
.L_36:
        /*0084*/ 	.word	0x00000008
.L_37:


//--------------------- .nv.info._Z11blur_globalPKfPfii --------------------------
	.section	.nv.info._Z11blur_globalPKfPfii,"",@"SHT_CUDA_INFO"
	.sectionflags	@""
	.align	4


	//----- nvinfo : EIATTR_CUDA_API_VERSION
	.align		4
        /*0000*/ 	.byte	0x04, 0x37
        /*0002*/ 	.short	(.L_39 - .L_38)
.L_38:
        /*0004*/ 	.word	0x00000082


	//----- nvinfo : EIATTR_KPARAM_INFO
	.align		4
.L_39:
        /*0008*/ 	.byte	0x04, 0x17
        /*000a*/ 	.short	(.L_41 - .L_40)
.L_40:
        /*000c*/ 	.word	0x00000000
        /*0010*/ 	.short	0x0003
        /*0012*/ 	.short	0x0014
        /*0014*/ 	.byte	0x00, 0xf0, 0x11, 0x00


	//----- nvinfo : EIATTR_KPARAM_INFO
	.align		4
.L_41:
        /*0018*/ 	.byte	0x04, 0x17
        /*001a*/ 	.short	(.L_43 - .L_42)
.L_42:
        /*001c*/ 	.word	0x00000000
        /*0020*/ 	.short	0x0002
        /*0022*/ 	.short	0x0010
        /*0024*/ 	.byte	0x00, 0xf0, 0x11, 0x00


	//----- nvinfo : EIATTR_KPARAM_INFO
	.align		4
.L_43:
        /*0028*/ 	.byte	0x04, 0x17
        /*002a*/ 	.short	(.L_45 - .L_44)
.L_44:
        /*002c*/ 	.word	0x00000000
        /*0030*/ 	.short	0x0001
        /*0032*/ 	.short	0x0008
        /*0034*/ 	.byte	0x00, 0xf5, 0x21, 0x00


	//----- nvinfo : EIATTR_KPARAM_INFO
	.align		4
.L_45:
        /*0038*/ 	.byte	0x04, 0x17
        /*003a*/ 	.short	(.L_47 - .L_46)
.L_46:
        /*003c*/ 	.word	0x00000000
        /*0040*/ 	.short	0x0000
        /*0042*/ 	.short	0x0000
        /*0044*/ 	.byte	0x00, 0xf5, 0x21, 0x00


	//----- nvinfo : EIATTR_SPARSE_MMA_MASK
	.align		4
.L_47:
        /*0048*/ 	.byte	0x03, 0x50
        /*004a*/ 	.short	0x0000


	//----- nvinfo : EIATTR_MAXREG_COUNT
	.align		4
        /*004c*/ 	.byte	0x03, 0x1b
        /*004e*/ 	.short	0x00ff


	//----- nvinfo : EIATTR_MERCURY_ISA_VERSION
	.align		4
        /*0050*/ 	.byte	0x03, 0x5f
        /*0052*/ 	.short	0x0101


	//----- nvinfo : EIATTR_VRC_CTA_INIT_COUNT
	.align		4
        /*0054*/ 	.byte	0x02, 0x4a
	.zero		1
	.zero		1


	//----- nvinfo : EIATTR_EXIT_INSTR_OFFSETS
	.align		4
        /*0058*/ 	.byte	0x04, 0x1c
        /*005a*/ 	.short	(.L_49 - .L_48)


	//   ....[0]....
.L_48:
        /*005c*/ 	.word	0x00000100


	//   ....[1]....
        /*0060*/ 	.word	0x000006e0


	//----- nvinfo : EIATTR_CRS_STACK_SIZE
	.align		4
.L_49:
        /*0064*/ 	.byte	0x04, 0x1e
        /*0066*/ 	.short	(.L_51 - .L_50)
.L_50:
        /*0068*/ 	.word	0x00000000


	//----- nvinfo : EIATTR_CBANK_PARAM_SIZE
	.align		4
.L_51:
        /*006c*/ 	.byte	0x03, 0x19
        /*006e*/ 	.short	0x0018


	//----- nvinfo : EIATTR_PARAM_CBANK
	.align		4
        /*0070*/ 	.byte	0x04, 0x0a
        /*0072*/ 	.short	(.L_53 - .L_52)
	.align		4
.L_52:
        /*0074*/ 	.word	index@(.nv.constant0._Z11blur_globalPKfPfii)
        /*0078*/ 	.short	0x0380
        /*007a*/ 	.short	0x0018


	//----- nvinfo : EIATTR_SW_WAR
	.align		4
.L_53:
        /*007c*/ 	.byte	0x04, 0x36
        /*007e*/ 	.short	(.L_55 - .L_54)
.L_54:
        /*0080*/ 	.word	0x00000008
.L_55:


//--------------------- .nv.callgraph             --------------------------
	.section	.nv.callgraph,"",@"SHT_CUDA_CALLGRAPH"
	.align	4
	.sectionentsize	8
	.align		4
        /*0000*/ 	.word	0x00000000
	.align		4
        /*0004*/ 	.word	0xffffffff
	.align		4
        /*0008*/ 	.word	0x00000000
	.align		4
        /*000c*/ 	.word	0xfffffffe
	.align		4
        /*0010*/ 	.word	0x00000000
	.align		4
        /*0014*/ 	.word	0xfffffffd
	.align		4
        /*0018*/ 	.word	0x00000000
	.align		4
        /*001c*/ 	.word	0xfffffffc


//--------------------- .text._Z11blur_sharedPKfPfii --------------------------
	.section	.text._Z11blur_sharedPKfPfii,"ax",@progbits
	.align	128
        .global         _Z11blur_sharedPKfPfii
        .type           _Z11blur_sharedPKfPfii,@function
        .size           _Z11blur_sharedPKfPfii,(.L_x_39 - _Z11blur_sharedPKfPfii)
        .other          _Z11blur_sharedPKfPfii,@"STO_CUDA_ENTRY STV_DEFAULT"
_Z11blur_sharedPKfPfii:
.text._Z11blur_sharedPKfPfii:
[----:B------:R-:W-:Y:S01]  /*0000*/  LDC R1, c[0x0][0x37c] ;  /* 0x0000df00ff017b82 */ /* 0x000fe20000000800 */
[----:B------:R-:W0:Y:S07]  /*0010*/  S2R R4, SR_TID.Y ;  /* 0x0000000000047919 */ /* 0x000e2e0000002200 */
[----:B------:R-:W1:Y:S01]  /*0020*/  LDC.64 R14, c[0x0][0x390] ;  /* 0x0000e400ff0e7b82 */ /* 0x000e620000000a00 */
[----:B------:R-:W2:Y:S01]  /*0030*/  LDCU.64 UR6, c[0x0][0x358] ;  /* 0x00006b00ff0677ac */ /* 0x000ea20008000a00 */
[----:B------:R-:W0:Y:S01]  /*0040*/  S2R R5, SR_CTAID.Y ;  /* 0x0000000000057919 */ /* 0x000e220000002600 */
[----:B------:R-:W3:Y:S05]  /*0050*/  S2R R0, SR_TID.X ;  /* 0x0000000000007919 */ /* 0x000eea0000002100 */
[----:B------:R-:W4:Y:S01]  /*0060*/  LDC.64 R12, c[0x0][0x380] ;  /* 0x0000e000ff0c7b82 */ /* 0x000f220000000a00 */
[----:B------:R-:W3:Y:S01]  /*0070*/  S2R R3, SR_CTAID.X ;  /* 0x0000000000037919 */ /* 0x000ee20000002500 */
[----:B-1----:R-:W-:-:S02]  /*0080*/  IADD3 R11, PT, PT, R14, -0x2, RZ ;  /* 0xfffffffe0e0b7810 */ /* 0x002fc40007ffe0ff */
[----:B0-----:R-:W-:Y:S02]  /*0090*/  LEA R2, R5, R4, 0x4 ;  /* 0x0000000405027211 */ /* 0x001fe400078e20ff */
[----:B------:R-:W-:-:S04]  /*00a0*/  IADD3 R5, PT, PT, R15, -0x2, RZ ;  /* 0xfffffffe0f057810 */ /* 0x000fc80007ffe0ff */
[----:B------:R-:W-:Y:S02]  /*00b0*/  VIADDMNMX.RELU R25, R2, 0xfffffffe, R5, PT ;  /* 0xfffffffe02197846 */ /* 0x000fe40003801105 */
[----:B---3--:R-:W-:-:S04]  /*00c0*/  LEA R3, R3, R0, 0x4 ;  /* 0x0000000003037211 */ /* 0x008fc800078e20ff */
[C-C-:B------:R-:W-:Y:S02]  /*00d0*/  VIADDMNMX.RELU R21, R3.reuse, 0xfffffffe, R11.reuse, PT ;  /* 0xfffffffe03157846 */ /* 0x140fe4000380110b */
[C-C-:B------:R-:W-:Y:S02]  /*00e0*/  VIADDMNMX.RELU R20, R3.reuse, 0xffffffff, R11.reuse, PT ;  /* 0xffffffff03147846 */ /* 0x140fe4000380110b */
[----:B------:R-:W-:Y:S01]  /*00f0*/  VIADDMNMX.RELU R18, R3, 0x1, R11, PT ;  /* 0x0000000103127846 */ /* 0x000fe2000380110b */
[-C--:B------:R-:W-:Y:S01]  /*0100*/  IMAD R7, R25, R14.reuse, R21 ;  /* 0x0000000e19077224 */ /* 0x080fe200078e0215 */
[----:B------:R-:W-:Y:S01]  /*0110*/  VIMNMX.RELU R19, PT, PT, R3, R11, PT ;  /* 0x0000000b03137248 */ /* 0x000fe20003fe1100 */
[----:B------:R-:W-:Y:S01]  /*0120*/  IMAD R29, R25, R14, R20 ;  /* 0x0000000e191d7224 */ /* 0x000fe200078e0214 */
[----:B------:R-:W-:Y:S01]  /*0130*/  VIADDMNMX.RELU R24, R2, 0xffffffff, R5, PT ;  /* 0xffffffff02187846 */ /* 0x000fe20003801105 */
[----:B----4-:R-:W-:-:S04]  /*0140*/  IMAD.WIDE R6, R7, 0x4, R12 ;  /* 0x0000000407067825 */ /* 0x010fc800078e020c */
[CC--:B------:R-:W-:Y:S01]  /*0150*/  IMAD R15, R25.reuse, R14.reuse, R18 ;  /* 0x0000000e190f7224 */ /* 0x0c0fe200078e0212 */
[----:B--2---:R0:W2:Y:S01]  /*0160*/  LDG.E R17, desc[UR6][R6.64] ;  /* 0x0000000606117981 */ /* 0x0040a2000c1e1900 */
[-C--:B------:R-:W-:Y:S01]  /*0170*/  IMAD R9, R25, R14.reuse, R19 ;  /* 0x0000000e19097224 */ /* 0x080fe200078e0213 */
[----:B------:R-:W1:Y:S01]  /*0180*/  S2UR UR5, SR_CgaCtaId ;  /* 0x00000000000579c3 */ /* 0x000e620000008800 */
[----:B------:R-:W-:Y:S02]  /*0190*/  IMAD R23, R24, R14, R21 ;  /* 0x0000000e18177224 */ /* 0x000fe400078e0215 */
[----:B------:R-:W-:-:S04]  /*01a0*/  IMAD.WIDE R28, R29, 0x4, R12 ;  /* 0x000000041d1c7825 */ /* 0x000fc800078e020c */
[----:B------:R-:W-:-:S04]  /*01b0*/  IMAD.WIDE R8, R9, 0x4, R12 ;  /* 0x0000000409087825 */ /* 0x000fc800078e020c */
[--C-:B0-----:R-:W-:Y:S01]  /*01c0*/  IMAD.WIDE R6, R15, 0x4, R12.reuse ;  /* 0x000000040f067825 */ /* 0x101fe200078e020c */
[----:B------:R0:W3:Y:S03]  /*01d0*/  LDG.E R16, desc[UR6][R8.64] ;  /* 0x0000000608107981 */ /* 0x0000e6000c1e1900 */
[----:B------:R-:W-:Y:S01]  /*01e0*/  IMAD.WIDE R22, R23, 0x4, R12 ;  /* 0x0000000417167825 */ /* 0x000fe200078e020c */
[----:B------:R-:W4:Y:S03]  /*01f0*/  LDG.E R15, desc[UR6][R28.64] ;  /* 0x000000061c0f7981 */ /* 0x000f26000c1e1900 */
[CC--:B------:R-:W-:Y:S01]  /*0200*/  IMAD R27, R24.reuse, R14.reuse, R20 ;  /* 0x0000000e181b7224 */ /* 0x0c0fe200078e0214 */
[----:B------:R5:W4:Y:S01]  /*0210*/  LDG.E R10, desc[UR6][R6.64] ;  /* 0x00000006060a7981 */ /* 0x000b22000c1e1900 */
[----:B------:R-:W-:-:S02]  /*0220*/  IMAD R26, R24, R14, R19 ;  /* 0x0000000e181a7224 */ /* 0x000fc400078e0213 */
[----:B0-----:R-:W-:Y:S01]  /*0230*/  IMAD R9, R24, R14, R18 ;  /* 0x0000000e18097224 */ /* 0x001fe200078e0212 */
[----:B------:R0:W4:Y:S03]  /*0240*/  LDG.E R22, desc[UR6][R22.64] ;  /* 0x0000000616167981 */ /* 0x000126000c1e1900 */
[----:B------:R-:W-:-:S04]  /*0250*/  IMAD.WIDE R8, R9, 0x4, R12 ;  /* 0x0000000409087825 */ /* 0x000fc800078e020c */
[----:B-----5:R-:W-:-:S04]  /*0260*/  IMAD.WIDE R6, R27, 0x4, R12 ;  /* 0x000000041b067825 */ /* 0x020fc800078e020c */
[----:B------:R-:W-:Y:S02]  /*0270*/  IMAD.WIDE R26, R26, 0x4, R12 ;  /* 0x000000041a1a7825 */ /* 0x000fe400078e020c */
[----:B------:R5:W4:Y:S04]  /*0280*/  LDG.E R7, desc[UR6][R6.64] ;  /* 0x0000000606077981 */ /* 0x000b28000c1e1900 */
[----:B------:R-:W4:Y:S04]  /*0290*/  LDG.E R26, desc[UR6][R26.64] ;  /* 0x000000061a1a7981 */ /* 0x000f28000c1e1900 */
[----:B------:R5:W4:Y:S01]  /*02a0*/  LDG.E R27, desc[UR6][R8.64] ;  /* 0x00000006081b7981 */ /* 0x000b22000c1e1900 */
[----:B------:R-:W-:-:S02]  /*02b0*/  UMOV UR4, 0x400 ;  /* 0x0000040000047882 */ /* 0x000fc40000000000 */
[----:B-1----:R-:W-:Y:S01]  /*02c0*/  ULEA UR4, UR5, UR4, 0x18 ;  /* 0x0000000405047291 */ /* 0x002fe2000f8ec0ff */
[----:B0-----:R-:W-:-:S05]  /*02d0*/  VIMNMX.RELU R23, PT, PT, R2, R5, PT ;  /* 0x0000000502177248 */ /* 0x001fca0003fe1100 */
[----:B------:R-:W-:Y:S01]  /*02e0*/  LEA R4, R4, UR4, 0x2 ;  /* 0x0000000404047c11 */ /* 0x000fe2000f8e10ff */
[----:B------:R-:W-:-:S04]  /*02f0*/  IMAD R29, R23, R14, R21 ;  /* 0x0000000e171d7224 */ /* 0x000fc800078e0215 */
[----:B-----5:R-:W-:Y:S02]  /*0300*/  IMAD R6, R0, 0x50, R4 ;  /* 0x0000005000067824 */ /* 0x020fe400078e0204 */
[----:B------:R-:W-:-:S04]  /*0310*/  IMAD.WIDE R8, R29, 0x4, R12 ;  /* 0x000000041d087825 */ /* 0x000fc800078e020c */
[----:B------:R-:W-:Y:S01]  /*0320*/  IMAD R29, R23, R14, R20 ;  /* 0x0000000e171d7224 */ /* 0x000fe200078e0214 */
[----:B------:R0:W5:Y:S01]  /*0330*/  LDG.E R28, desc[UR6][R8.64] ;  /* 0x00000006081c7981 */ /* 0x000162000c1e1900 */
[----:B------:R-:W-:-:S03]  /*0340*/  ISETP.GE.AND P0, PT, R3, R11, PT ;  /* 0x0000000b0300720c */ /* 0x000fc60003f06270 */
[----:B--2---:R-:W-:Y:S04]  /*0350*/  STS [R6], R17 ;  /* 0x0000001106007388 */ /* 0x004fe80000000800 */
[----:B---3--:R1:W-:Y:S04]  /*0360*/  STS [R6+0xa0], R16 ;  /* 0x0000a01006007388 */ /* 0x0083e80000000800 */
[----:B----4-:R2:W-:Y:S01]  /*0370*/  STS [R6+0x50], R15 ;  /* 0x0000500f06007388 */ /* 0x0105e20000000800 */
[----:B-1----:R-:W-:-:S04]  /*0380*/  IMAD.WIDE R16, R29, 0x4, R12 ;  /* 0x000000041d107825 */ /* 0x002fc800078e020c */
[CC--:B--2---:R-:W-:Y:S01]  /*0390*/  IMAD R15, R23.reuse, R14.reuse, R19 ;  /* 0x0000000e170f7224 */ /* 0x0c4fe200078e0213 */
[----:B------:R1:W-:Y:S01]  /*03a0*/  STS [R6+0x4], R22 ;  /* 0x0000041606007388 */ /* 0x0003e20000000800 */
[----:B------:R-:W-:Y:S02]  /*03b0*/  IMAD R29, R23, R14, R18 ;  /* 0x0000000e171d7224 */ /* 0x000fe400078e0212 */
[----:B0-----:R-:W-:Y:S01]  /*03c0*/  IMAD.WIDE R8, R15, 0x4, R12 ;  /* 0x000000040f087825 */ /* 0x001fe200078e020c */
[----:B------:R0:W-:Y:S04]  /*03d0*/  STS [R6+0xf0], R10 ;  /* 0x0000f00a06007388 */ /* 0x0001e80000000800 */
[----:B------:R2:W3:Y:S01]  /*03e0*/  LDG.E R15, desc[UR6][R16.64] ;  /* 0x00000006100f7981 */ /* 0x0004e2000c1e1900 */
[----:B-1----:R-:W-:-:S03]  /*03f0*/  VIADDMNMX.RELU R22, R2, 0x1, R5, PT ;  /* 0x0000000102167846 */ /* 0x002fc60003801105 */
[----:B0-----:R0:W4:Y:S02]  /*0400*/  LDG.E R10, desc[UR6][R8.64] ;  /* 0x00000006080a7981 */ /* 0x001124000c1e1900 */
[----:B--2---:R-:W-:Y:S02]  /*0410*/  IMAD R17, R22, R14, R21 ;  /* 0x0000000e16117224 */ /* 0x004fe400078e0215 */
[----:B------:R-:W-:Y:S01]  /*0420*/  STS [R6+0xa4], R26 ;  /* 0x0000a41a06007388 */ /* 0x000fe20000000800 */
[----:B0-----:R-:W-:-:S03]  /*0430*/  IMAD.WIDE R8, R29, 0x4, R12 ;  /* 0x000000041d087825 */ /* 0x001fc600078e020c */
[----:B------:R0:W-:Y:S01]  /*0440*/  STS [R6+0xf4], R27 ;  /* 0x0000f41b06007388 */ /* 0x0001e20000000800 */
[----:B------:R-:W-:-:S03]  /*0450*/  IMAD R29, R22, R14, R20 ;  /* 0x0000000e161d7224 */ /* 0x000fc600078e0214 */
[----:B------:R1:W-:Y:S04]  /*0460*/  STS [R6+0x54], R7 ;  /* 0x0000540706007388 */ /* 0x0003e80000000800 */
[----:B------:R-:W2:Y:S01]  /*0470*/  LDG.E R9, desc[UR6][R8.64] ;  /* 0x0000000608097981 */ /* 0x000ea2000c1e1900 */
[----:B0-----:R-:W-:-:S04]  /*0480*/  IMAD.WIDE R26, R17, 0x4, R12 ;  /* 0x00000004111a7825 */ /* 0x001fc800078e020c */
[----:B------:R-:W-:-:S04]  /*0490*/  IMAD.WIDE R16, R29, 0x4, R12 ;  /* 0x000000041d107825 */ /* 0x000fc800078e020c */
[----:B------:R-:W-:Y:S01]  /*04a0*/  IMAD R29, R22, R14, R19 ;  /* 0x0000000e161d7224 */ /* 0x000fe200078e0213 */
[----:B-1----:R0:W2:Y:S04]  /*04b0*/  LDG.E R7, desc[UR6][R16.64] ;  /* 0x0000000610077981 */ /* 0x0020a8000c1e1900 */
[----:B------:R-:W2:Y:S01]  /*04c0*/  LDG.E R8, desc[UR6][R26.64] ;  /* 0x000000061a087981 */ /* 0x000ea2000c1e1900 */
[----:B0-----:R-:W-:-:S04]  /*04d0*/  IMAD.WIDE R16, R29, 0x4, R12 ;  /* 0x000000041d107825 */ /* 0x001fc800078e020c */
[----:B------:R-:W-:Y:S01]  /*04e0*/  IMAD R29, R22, R14, R18 ;  /* 0x0000000e161d7224 */ /* 0x000fe200078e0212 */
[----:B------:R0:W2:Y:S03]  /*04f0*/  LDG.E R26, desc[UR6][R16.64] ;  /* 0x00000006101a7981 */ /* 0x0000a6000c1e1900 */
[----:B0-----:R-:W-:-:S05]  /*0500*/  IMAD.WIDE R16, R29, 0x4, R12 ;  /* 0x000000041d107825 */ /* 0x001fca00078e020c */
[----:B------:R0:W2:Y:S02]  /*0510*/  LDG.E R27, desc[UR6][R16.64] ;  /* 0x00000006101b7981 */ /* 0x0000a4000c1e1900 */
[----:B0-----:R-:W-:Y:S02]  /*0520*/  VIADDMNMX.RELU R16, R3, 0x2, R11, PT ;  /* 0x0000000203107846 */ /* 0x001fe4000380110b */
[----:B------:R-:W-:-:S03]  /*0530*/  VIADDMNMX.RELU R11, R2, 0x2, R5, PT ;  /* 0x00000002020b7846 */ /* 0x000fc60003801105 */
[-C--:B------:R-:W-:Y:S02]  /*0540*/  IMAD R17, R25, R14.reuse, R16 ;  /* 0x0000000e19117224 */ /* 0x080fe400078e0210 */
[CC--:B------:R-:W-:Y:S02]  /*0550*/  IMAD R21, R11.reuse, R14.reuse, R21 ;  /* 0x0000000e0b157224 */ /* 0x0c0fe400078e0215 */
[CC--:B------:R-:W-:Y:S02]  /*0560*/  IMAD R20, R11.reuse, R14.reuse, R20 ;  /* 0x0000000e0b147224 */ /* 0x0c0fe400078e0214 */
[CC--:B------:R-:W-:Y:S02]  /*0570*/  IMAD R19, R11.reuse, R14.reuse, R19 ;  /* 0x0000000e0b137224 */ /* 0x0c0fe400078e0213 */
[-C--:B------:R-:W-:Y:S02]  /*0580*/  IMAD R18, R11, R14.reuse, R18 ;  /* 0x0000000e0b127224 */ /* 0x080fe400078e0212 */
[----:B------:R-:W-:-:S02]  /*0590*/  IMAD R24, R24, R14, R16 ;  /* 0x0000000e18187224 */ /* 0x000fc400078e0210 */
[-CC-:B------:R-:W-:Y:S02]  /*05a0*/  IMAD R23, R23, R14.reuse, R16.reuse ;  /* 0x0000000e17177224 */ /* 0x180fe400078e0210 */
[-CC-:B------:R-:W-:Y:S02]  /*05b0*/  IMAD R22, R22, R14.reuse, R16.reuse ;  /* 0x0000000e16167224 */ /* 0x180fe400078e0210 */
[----:B------:R-:W-:Y:S02]  /*05c0*/  IMAD R11, R11, R14, R16 ;  /* 0x0000000e0b0b7224 */ /* 0x000fe400078e0210 */
[----:B------:R-:W-:-:S04]  /*05d0*/  IMAD.WIDE R16, R17, 0x4, R12 ;  /* 0x0000000411107825 */ /* 0x000fc800078e020c */
[--C-:B------:R-:W-:Y:S01]  /*05e0*/  IMAD.WIDE R24, R24, 0x4, R12.reuse ;  /* 0x0000000418187825 */ /* 0x100fe200078e020c */
[----:B------:R0:W2:Y:S05]  /*05f0*/  LDG.E R14, desc[UR6][R16.64] ;  /* 0x00000006100e7981 */ /* 0x0000aa000c1e1900 */
[----:B------:R-:W2:Y:S01]  /*0600*/  LDG.E R24, desc[UR6][R24.64] ;  /* 0x0000000618187981 */ /* 0x000ea2000c1e1900 */
[----:B0-----:R-:W-:-:S04]  /*0610*/  IMAD.WIDE R16, R23, 0x4, R12 ;  /* 0x0000000417107825 */ /* 0x001fc800078e020c */
[--C-:B------:R-:W-:Y:S01]  /*0620*/  IMAD.WIDE R22, R22, 0x4, R12.reuse ;  /* 0x0000000416167825 */ /* 0x100fe200078e020c */
[----:B------:R0:W2:Y:S05]  /*0630*/  LDG.E R25, desc[UR6][R16.64] ;  /* 0x0000000610197981 */ /* 0x0000aa000c1e1900 */
[----:B------:R-:W2:Y:S01]  /*0640*/  LDG.E R22, desc[UR6][R22.64] ;  /* 0x0000000616167981 */ /* 0x000ea2000c1e1900 */
[----:B0-----:R-:W-:-:S05]  /*0650*/  IMAD.WIDE R16, R21, 0x4, R12 ;  /* 0x0000000415107825 */ /* 0x001fca00078e020c */
[----:B------:R0:W2:Y:S01]  /*0660*/  LDG.E R23, desc[UR6][R16.64] ;  /* 0x0000000610177981 */ /* 0x0000a2000c1e1900 */
[----:B------:R-:W-:-:S06]  /*0670*/  IMAD.WIDE R20, R20, 0x4, R12 ;  /* 0x0000000414147825 */ /* 0x000fcc00078e020c */
[----:B------:R-:W2:Y:S01]  /*0680*/  LDG.E R20, desc[UR6][R20.64] ;  /* 0x0000000614147981 */ /* 0x000ea2000c1e1900 */
[----:B0-----:R-:W-:-:S04]  /*0690*/  IMAD.WIDE R16, R19, 0x4, R12 ;  /* 0x0000000413107825 */ /* 0x001fc800078e020c */
[----:B------:R-:W-:-:S04]  /*06a0*/  IMAD.WIDE R18, R18, 0x4, R12 ;  /* 0x0000000412127825 */ /* 0x000fc800078e020c */
[----:B------:R-:W-:Y:S02]  /*06b0*/  IMAD.WIDE R12, R11, 0x4, R12 ;  /* 0x000000040b0c7825 */ /* 0x000fe400078e020c */
[----:B------:R-:W2:Y:S04]  /*06c0*/  LDG.E R11, desc[UR6][R16.64] ;  /* 0x00000006100b7981 */ /* 0x000ea8000c1e1900 */
[----:B------:R-:W2:Y:S04]  /*06d0*/  LDG.E R19, desc[UR6][R18.64] ;  /* 0x0000000612137981 */ /* 0x000ea8000c1e1900 */
[----:B------:R-:W2:Y:S04]  /*06e0*/  LDG.E R13, desc[UR6][R12.64] ;  /* 0x000000060c0d7981 */ /* 0x000ea8000c1e1900 */
[----:B-----5:R0:W-:Y:S01]  /*06f0*/  STS [R6+0x8], R28 ;  /* 0x0000081c06007388 */ /* 0x0201e20000000800 */
[----:B------:R-:W-:-:S04]  /*0700*/  ISETP.LT.OR P0, PT, R3, 0x2, P0 ;  /* 0x000000020300780c */ /* 0x000fc80000701670 */
[----:B------:R-:W-:-:S04]  /*0710*/  ISETP.LT.U32.OR P0, PT, R2, 0x2, P0 ;  /* 0x000000020200780c */ /* 0x000fc80000701470 */
[----:B------:R-:W-:Y:S01]  /*0720*/  ISETP.GE.OR P0, PT, R2, R5, P0 ;  /* 0x000000050200720c */ /* 0x000fe20000706670 */
[----:B---3--:R0:W-:Y:S04]  /*0730*/  STS [R6+0x58], R15 ;  /* 0x0000580f06007388 */ /* 0x0081e80000000800 */
[----:B----4-:R0:W-:Y:S04]  /*0740*/  STS [R6+0xa8], R10 ;  /* 0x0000a80a06007388 */ /* 0x0101e80000000800 */
[----:B--2---:R0:W-:Y:S04]  /*0750*/  STS [R6+0xf8], R9 ;  /* 0x0000f80906007388 */ /* 0x0041e80000000800 */
[----:B------:R0:W-:Y:S04]  /*0760*/  STS [R6+0x5c], R7 ;  /* 0x00005c0706007388 */ /* 0x0001e80000000800 */
        /* <DEDUP_REMOVED lines=11> */
[----:B------:R0:W-:Y:S01]  /*0820*/  STS [R6+0x150], R13 ;  /* 0x0001500d06007388 */ /* 0x0001e20000000800 */
[----:B------:R-:W-:Y:S06]  /*0830*/  BAR.SYNC.DEFER_BLOCKING 0x0 ;  /* 0x0000000000007b1d */ /* 0x000fec0000010000 */
[----:B------:R-:W-:Y:S05]  /*0840*/  @P0 EXIT ;  /* 0x000000000000094d */ /* 0x000fea0003800000 */
[C---:B------:R-:W-:Y:S01]  /*0850*/  LEA R5, R0.reuse, R4, 0x2 ;  /* 0x0000000400057211 */ /* 0x040fe200078e10ff */
[----:B------:R-:W-:Y:S04]  /*0860*/  BSSY.RECONVERGENT B0, `(.L_x_0) ;  /* 0x000002d000007945 */ /* 0x000fe80003800200 */
[----:B0-----:R-:W-:-:S05]  /*0870*/  IMAD R6, R0, 0x50, R5 ;  /* 0x0000005000067824 */ /* 0x001fca00078e0205 */
[----:B------:R-:W0:Y:S04]  /*0880*/  LDS R7, [R6+0x8] ;  /* 0x0000080006077984 */ /* 0x000e280000000800 */
[----:B------:R-:W1:Y:S04]  /*0890*/  LDS R9, [R6+0x58] ;  /* 0x0000580006097984 */ /* 0x000e680000000800 */
[----:B------:R-:W2:Y:S04]  /*08a0*/  LDS R4, [R6+0xa8] ;  /* 0x0000a80006047984 */ /* 0x000ea80000000800 */
[----:B------:R-:W3:Y:S04]  /*08b0*/  LDS R0, [R6+0xf8] ;  /* 0x0000f80006007984 */ /* 0x000ee80000000800 */
[----:B------:R-:W4:Y:S01]  /*08c0*/  LDS R5, [R6+0x148] ;  /* 0x0001480006057984 */ /* 0x000f220000000800 */
[----:B0-----:R-:W-:-:S04]  /*08d0*/  FADD R8, RZ, R7 ;  /* 0x00000007ff087221 */ /* 0x001fc80000000000 */
[----:B-1----:R-:W-:-:S04]  /*08e0*/  FADD R11, R8, R9 ;  /* 0x00000009080b7221 */ /* 0x002fc80000000000 */
[----:B--2---:R-:W-:-:S04]  /*08f0*/  FADD R11, R11, R4 ;  /* 0x000000040b0b7221 */ /* 0x004fc80000000000 */
[----:B---3--:R-:W-:-:S04]  /*0900*/  FADD R8, R11, R0 ;  /* 0x000000000b087221 */ /* 0x008fc80000000000 */
[----:B----4-:R-:W-:-:S04]  /*0910*/  FADD R8, R8, R5 ;  /* 0x0000000508087221 */ /* 0x010fc80000000000 */
[----:B------:R-:W-:-:S04]  /*0920*/  FADD R8, R7, R8 ;  /* 0x0000000807087221 */ /* 0x000fc80000000000 */
        /* <DEDUP_REMOVED lines=19> */
[----:B------:R-:W-:-:S04]  /*0a60*/  FFMA R0, R0, R0, 0.0010000000474974513054 ;  /* 0x3a83126f00007423 */ /* 0x000fc80000000000 */
[----:B------:R0:W1:Y:S01]  /*0a70*/  MUFU.RSQ R5, R0 ;  /* 0x0000000000057308 */ /* 0x0000620000001400 */
[----:B------:R-:W-:-:S04]  /*0a80*/  IADD3 R4, PT, PT, R0, -0xd000000, RZ ;  /* 0xf300000000047810 */ /* 0x000fc80007ffe0ff */
[----:B------:R-:W-:-:S13]  /*0a90*/  ISETP.GT.U32.AND P0, PT, R4, 0x727fffff, PT ;  /* 0x727fffff0400780c */ /* 0x000fda0003f04070 */
[----:B01----:R-:W-:Y:S05]  /*0aa0*/  @!P0 BRA `(.L_x_1) ;  /* 0x0000000000108947 */ /* 0x003fea0003800000 */
[----:B------:R-:W-:-:S07]  /*0ab0*/  MOV R9, 0xad0 ;  /* 0x00000ad000097802 */ /* 0x000fce0000000f00 */
[----:B------:R-:W-:Y:S05]  /*0ac0*/  CALL.REL.NOINC `($__internal_0_$__cuda_sm20_sqrt_rn_f32_slowpath) ;  /* 0x0000000000707944 */ /* 0x000fea0003c00000 */
[----:B------:R-:W-:Y:S01]  /*0ad0*/  MOV R5, R0 ;  /* 0x0000000000057202 */ /* 0x000fe20000000f00 */
[----:B------:R-:W-:Y:S06]  /*0ae0*/  BRA `(.L_x_2) ;  /* 0x0000000000107947 */ /* 0x000fec0003800000 */
.L_x_1:
[----:B------:R-:W-:Y:S01]  /*0af0*/  FMUL.FTZ R7, R0, R5 ;  /* 0x0000000500077220 */ /* 0x000fe20000410000 */
[----:B------:R-:W-:-:S03]  /*0b00*/  FMUL.FTZ R5, R5, 0.5 ;  /* 0x3f00000005057820 */ /* 0x000fc60000410000 */
[----:B------:R-:W-:-:S04]  /*0b10*/  FFMA R0, -R7, R7, R0 ;  /* 0x0000000707007223 */ /* 0x000fc80000000100 */
[----:B------:R-:W-:-:S07]  /*0b20*/  FFMA R5, R0, R5, R7 ;  /* 0x0000000500057223 */ /* 0x000fce0000000007 */
.L_x_2:
[----:B------:R-:W-:Y:S05]  /*0b30*/  BSYNC.RECONVERGENT B0 ;  /* 0x0000000000007941 */ /* 0x000fea0003800200 */
.L_x_0:
[----:B------:R-:W-:Y:S01]  /*0b40*/  HFMA2 R7, -RZ, RZ, 1.4716796875, -0.0003798007965087890625 ;  /* 0x3de38e39ff077431 */ /* 0x000fe200000001ff */
[----:B------:R-:W-:Y:S01]  /*0b50*/  MOV R0, 0x41100000 ;  /* 0x4110000000007802 */ /* 0x000fe20000000f00 */
[----:B------:R-:W0:Y:S01]  /*0b60*/  FCHK P0, R5, 9 ;  /* 0x4110000005007902 */ /* 0x000e220000000000 */
[----:B------:R-:W-:Y:S03]  /*0b70*/  BSSY.RECONVERGENT B1, `(.L_x_3) ;  /* 0x000000b000017945 */ /* 0x000fe60003800200 */
[----:B------:R-:W-:-:S04]  /*0b80*/  FFMA R0, R7, -R0, 1 ;  /* 0x3f80000007007423 */ /* 0x000fc80000000800 */
[----:B------:R-:W-:-:S04]  /*0b90*/  FFMA R0, R0, R7, 0.11111111193895339966 ;  /* 0x3de38e3900007423 */ /* 0x000fc80000000007 */
[----:B------:R-:W-:-:S04]  /*0ba0*/  FFMA R4, R0, R5, RZ ;  /* 0x0000000500047223 */ /* 0x000fc800000000ff */
[----:B------:R-:W-:-:S04]  /*0bb0*/  FFMA R7, R4, -9, R5 ;  /* 0xc110000004077823 */ /* 0x000fc80000000005 */
[----:B------:R-:W-:Y:S01]  /*0bc0*/  FFMA R7, R0, R7, R4 ;  /* 0x0000000700077223 */ /* 0x000fe20000000004 */
[----:B0-----:R-:W-:Y:S06]  /*0bd0*/  @!P0 BRA `(.L_x_4) ;  /* 0x0000000000108947 */ /* 0x001fec0003800000 */
[----:B------:R-:W-:Y:S02]  /*0be0*/  MOV R0, R5 ;  /* 0x0000000500007202 */ /* 0x000fe40000000f00 */
[----:B------:R-:W-:-:S07]  /*0bf0*/  MOV R4, 0xc10 ;  /* 0x00000c1000047802 */ /* 0x000fce0000000f00 */
[----:B------:R-:W-:Y:S05]  /*0c00*/  CALL.REL.NOINC `($__internal_1_$__cuda_sm3x_div_rn_noftz_f32_slowpath) ;  /* 0x00000000007c7944 */ /* 0x000fea0003c00000 */
[----:B------:R-:W-:-:S07]  /*0c10*/  MOV R7, R8 ;  /* 0x0000000800077202 */ /* 0x000fce0000000f00 */
.L_x_4:
[----:B------:R-:W-:Y:S05]  /*0c20*/  BSYNC.RECONVERGENT B1 ;  /* 0x0000000000017941 */ /* 0x000fea0003800200 */
.L_x_3:
[----:B------:R-:W0:Y:S01]  /*0c30*/  LDC.64 R4, c[0x0][0x388] ;  /* 0x0000e200ff047b82 */ /* 0x000e220000000a00 */
[----:B------:R-:W1:Y:S02]  /*0c40*/  LDCU UR4, c[0x0][0x390] ;  /* 0x00007200ff0477ac */ /* 0x000e640008000800 */
[----:B-1----:R-:W-:-:S05]  /*0c50*/  IADD3 R3, PT, PT, R3, UR4, R2 ;  /* 0x0000000403037c10 */ /* 0x002fca000fffe002 */
[----:B0-----:R-:W-:-:S05]  /*0c60*/  IMAD.WIDE R2, R3, 0x4, R4 ;  /* 0x0000000403027825 */ /* 0x001fca00078e0204 */
[----:B------:R-:W-:Y:S01]  /*0c70*/  STG.E desc[UR6][R2.64], R7 ;  /* 0x0000000702007986 */ /* 0x000fe2000c101906 */
[----:B------:R-:W-:Y:S05]  /*0c80*/  EXIT ;  /* 0x000000000000794d */ /* 0x000fea0003800000 */
        .weak           $__internal_0_$__cuda_sm20_sqrt_rn_f32_slowpath
        .type           $__internal_0_$__cuda_sm20_sqrt_rn_f32_slowpath,@function
        .size           $__internal_0_$__cuda_sm20_sqrt_rn_f32_slowpath,($__internal_1_$__cuda_sm3x_div_rn_noftz_f32_slowpath - $__internal_0_$__cuda_sm20_sqrt_rn_f32_slowpath)
$__internal_0_$__cuda_sm20_sqrt_rn_f32_slowpath:
[----:B------:R-:W-:-:S13]  /*0c90*/  LOP3.LUT P0, RZ, R0, 0x7fffffff, RZ, 0xc0, !PT ;  /* 0x7fffffff00ff7812 */ /* 0x000fda000780c0ff */
[----:B------:R-:W-:Y:S01]  /*0ca0*/  @!P0 MOV R4, R0 ;  /* 0x0000000000048202 */ /* 0x000fe20000000f00 */
[----:B------:R-:W-:Y:S06]  /*0cb0*/  @!P0 BRA `(.L_x_5) ;  /* 0x0000000000408947 */ /* 0x000fec0003800000 */
[----:B------:R-:W-:-:S13]  /*0cc0*/  FSETP.GEU.FTZ.AND P0, PT, R0, RZ, PT ;  /* 0x000000ff0000720b */ /* 0x000fda0003f1e000 */
[----:B------:R-:W-:Y:S01]  /*0cd0*/  @!P0 MOV R4, 0x7fffffff ;  /* 0x7fffffff00048802 */ /* 0x000fe20000000f00 */
[----:B------:R-:W-:Y:S06]  /*0ce0*/  @!P0 BRA `(.L_x_5) ;  /* 0x0000000000348947 */ /* 0x000fec0003800000 */
[----:B------:R-:W-:-:S13]  /*0cf0*/  FSETP.GTU.FTZ.AND P0, PT, |R0|, +INF , PT ;  /* 0x7f8000000000780b */ /* 0x000fda0003f1c200 */
[----:B------:R-:W-:Y:S01]  /*0d00*/  @P0 FADD.FTZ R4, R0, 1 ;  /* 0x3f80000000040421 */ /* 0x000fe20000010000 */
[----:B------:R-:W-:Y:S06]  /*0d10*/  @P0 BRA `(.L_x_5) ;  /* 0x0000000000280947 */ /* 0x000fec0003800000 */
[----:B------:R-:W-:-:S13]  /*0d20*/  FSETP.NEU.FTZ.AND P0, PT, |R0|, +INF , PT ;  /* 0x7f8000000000780b */ /* 0x000fda0003f1d200 */
[----:B------:R-:W-:-:S04]  /*0d30*/  @P0 FFMA R5, R0, 1.84467440737095516160e+19, RZ ;  /* 0x5f80000000050823 */ /* 0x000fc800000000ff */
[----:B------:R-:W0:Y:S02]  /*0d40*/  @P0 MUFU.RSQ R4, R5 ;  /* 0x0000000500040308 */ /* 0x000e240000001400 */
[----:B0-----:R-:W-:Y:S01]  /*0d50*/  @P0 FMUL.FTZ R6, R5, R4 ;  /* 0x0000000405060220 */ /* 0x001fe20000410000 */
[----:B------:R-:W-:Y:S01]  /*0d60*/  @P0 FMUL.FTZ R8, R4, 0.5 ;  /* 0x3f00000004080820 */ /* 0x000fe20000410000 */
[----:B------:R-:W-:Y:S02]  /*0d70*/  @!P0 MOV R4, R0 ;  /* 0x0000000000048202 */ /* 0x000fe40000000f00 */
[----:B------:R-:W-:-:S04]  /*0d80*/  @P0 FADD.FTZ R7, -R6, -RZ ;  /* 0x800000ff06070221 */ /* 0x000fc80000010100 */
[----:B------:R-:W-:-:S04]  /*0d90*/  @P0 FFMA R7, R6, R7, R5 ;  /* 0x0000000706070223 */ /* 0x000fc80000000005 */
[----:B------:R-:W-:-:S04]  /*0da0*/  @P0 FFMA R7, R7, R8, R6 ;  /* 0x0000000807070223 */ /* 0x000fc80000000006 */
[----:B------:R-:W-:-:S07]  /*0db0*/  @P0 FMUL.FTZ R4, R7, 2.3283064365386962891e-10 ;  /* 0x2f80000007040820 */ /* 0x000fce0000410000 */
.L_x_5:
[----:B------:R-:W-:Y:S01]  /*0dc0*/  HFMA2 R5, -RZ, RZ, 0, 0 ;  /* 0x00000000ff057431 */ /* 0x000fe200000001ff */
[----:B------:R-:W-:Y:S02]  /*0dd0*/  MOV R0, R4 ;  /* 0x0000000400007202 */ /* 0x000fe40000000f00 */
[----:B------:R-:W-:-:S04]  /*0de0*/  MOV R4, R9 ;  /* 0x0000000900047202 */ /* 0x000fc80000000f00 */
[----:B------:R-:W-:Y:S05]  /*0df0*/  RET.REL.NODEC R4 `(_Z11blur_sharedPKfPfii) ;  /* 0xfffffff004807950 */ /* 0x000fea0003c3ffff */
        .weak           $__internal_1_$__cuda_sm3x_div_rn_noftz_f32_slowpath
        .type           $__internal_1_$__cuda_sm3x_div_rn_noftz_f32_slowpath,@function
        .size           $__internal_1_$__cuda_sm3x_div_rn_noftz_f32_slowpath,(.L_x_39 - $__internal_1_$__cuda_sm3x_div_rn_noftz_f32_slowpath)
$__internal_1_$__cuda_sm3x_div_rn_noftz_f32_slowpath:
[----:B------:R-:W-:Y:S01]  /*0e00*/  SHF.R.U32.HI R5, RZ, 0x17, R0 ;  /* 0x00000017ff057819 */ /* 0x000fe20000011600 */
[----:B------:R-:W-:Y:S04]  /*0e10*/  BSSY.RECONVERGENT B0, `(.L_x_6) ;  /* 0x000005b000007945 */ /* 0x000fe80003800200 */
[----:B------:R-:W-:Y:S01]  /*0e20*/  BSSY.RELIABLE B2, `(.L_x_7) ;  /* 0x0000019000027945 */ /* 0x000fe20003800100 */
[----:B------:R-:W-:-:S04]  /*0e30*/  LOP3.LUT R6, R5, 0xff, RZ, 0xc0, !PT ;  /* 0x000000ff05067812 */ /* 0x000fc800078ec0ff */
[----:B------:R-:W-:-:S04]  /*0e40*/  IADD3 R7, PT, PT, R6, -0x1, RZ ;  /* 0xffffffff06077810 */ /* 0x000fc80007ffe0ff */
[----:B------:R-:W-:-:S13]  /*0e50*/  ISETP.GT.U32.OR P0, PT, R7, 0xfd, !PT ;  /* 0x000000fd0700780c */ /* 0x000fda0007f04470 */
[----:B------:R-:W-:Y:S01]  /*0e60*/  @!P0 MOV R5, RZ ;  /* 0x000000ff00058202 */ /* 0x000fe20000000f00 */
[----:B------:R-:W-:Y:S06]  /*0e70*/  @!P0 BRA `(.L_x_8) ;  /* 0x00000000004c8947 */ /* 0x000fec0003800000 */
[----:B------:R-:W-:-:S13]  /*0e80*/  FSETP.GTU.FTZ.AND P0, PT, |R0|, +INF , PT ;  /* 0x7f8000000000780b */ /* 0x000fda0003f1c200 */
[----:B------:R-:W-:Y:S05]  /*0e90*/  @P0 BREAK.RELIABLE B2 ;  /* 0x0000000000020942 */ /* 0x000fea0003800100 */
[----:B------:R-:W-:Y:S05]  /*0ea0*/  @P0 BRA `(.L_x_9) ;  /* 0x0000000400400947 */ /* 0x000fea0003800000 */
[----:B------:R-:W-:-:S05]  /*0eb0*/  HFMA2 R5, -RZ, RZ, 2.53125, 0 ;  /* 0x41100000ff057431 */ /* 0x000fca00000001ff */
[----:B------:R-:W-:-:S13]  /*0ec0*/  LOP3.LUT P0, RZ, R5, 0x7fffffff, R0, 0xc8, !PT ;  /* 0x7fffffff05ff7812 */ /* 0x000fda000780c800 */
[----:B------:R-:W-:Y:S05]  /*0ed0*/  @!P0 BREAK.RELIABLE B2 ;  /* 0x0000000000028942 */ /* 0x000fea0003800100 */
[----:B------:R-:W-:Y:S05]  /*0ee0*/  @!P0 BRA `(.L_x_10) ;  /* 0x0000000400288947 */ /* 0x000fea0003800000 */
[----:B------:R-:W-:-:S13]  /*0ef0*/  LOP3.LUT P0, RZ, R0, 0x7fffffff, RZ, 0xc0, !PT ;  /* 0x7fffffff00ff7812 */ /* 0x000fda000780c0ff */
[----:B------:R-:W-:Y:S05]  /*0f00*/  @!P0 BREAK.RELIABLE B2 ;  /* 0x0000000000028942 */ /* 0x000fea0003800100 */
[----:B------:R-:W-:Y:S05]  /*0f10*/  @!P0 BRA `(.L_x_11) ;  /* 0x0000000400148947 */ /* 0x000fea0003800000 */
[----:B------:R-:W-:Y:S02]  /*0f20*/  FSETP.NEU.FTZ.AND P1, PT, |R0|, +INF , PT ;  /* 0x7f8000000000780b */ /* 0x000fe40003f3d200 */
[----:B------:R-:W-:-:S04]  /*0f30*/  LOP3.LUT P0, RZ, R5, 0x7fffffff, RZ, 0xc0, !PT ;  /* 0x7fffffff05ff7812 */ /* 0x000fc8000780c0ff */
[----:B------:R-:W-:-:S13]  /*0f40*/  PLOP3.LUT P0, PT, P1, P0, PT, 0x2f, 0xf2 ;  /* 0x0000000000f2781c */ /* 0x000fda0000f00577 */
[----:B------:R-:W-:Y:S05]  /*0f50*/  @P0 BREAK.RELIABLE B2 ;  /* 0x0000000000020942 */ /* 0x000fea0003800100 */
[----:B------:R-:W-:Y:S05]  /*0f60*/  @P0 BRA `(.L_x_12) ;  /* 0x0000000000f40947 */ /* 0x000fea0003800000 */
[----:B------:R-:W-:-:S13]  /*0f70*/  ISETP.GE.AND P0, PT, R7, RZ, PT ;  /* 0x000000ff0700720c */ /* 0x000fda0003f06270 */
[----:B------:R-:W-:Y:S01]  /*0f80*/  @P0 MOV R5, RZ ;  /* 0x000000ff00050202 */ /* 0x000fe20000000f00 */
[----:B------:R-:W-:Y:S01]  /*0f90*/  @!P0 FFMA R0, R0, 1.84467440737095516160e+19, RZ ;  /* 0x5f80000000008823 */ /* 0x000fe200000000ff */
[----:B------:R-:W-:-:S07]  /*0fa0*/  @!P0 MOV R5, 0xffffffc0 ;  /* 0xffffffc000058802 */ /* 0x000fce0000000f00 */
.L_x_8:
[----:B------:R-:W-:Y:S05]  /*0fb0*/  BSYNC.RELIABLE B2 ;  /* 0x0000000000027941 */ /* 0x000fea0003800100 */
.L_x_7:
[----:B------:R-:W-:Y:S01]  /*0fc0*/  UMOV UR4, 0x41100000 ;  /* 0x4110000000047882 */ /* 0x000fe20000000000 */
[----:B------:R-:W-:Y:S01]  /*0fd0*/  IADD3 R6, PT, PT, R6, -0x7f, RZ ;  /* 0xffffff8106067810 */ /* 0x000fe20007ffe0ff */
[----:B------:R-:W-:Y:S01]  /*0fe0*/  UIADD3 UR4, UPT, UPT, UR4, -0x1800000, URZ ;  /* 0xfe80000004047890 */ /* 0x000fe2000fffe0ff */
[----:B------:R-:W-:Y:S02]  /*0ff0*/  BSSY.RECONVERGENT B2, `(.L_x_13) ;  /* 0x0000033000027945 */ /* 0x000fe40003800200 */
[----:B------:R-:W-:Y:S01]  /*1000*/  IADD3 R5, PT, PT, R5, -0x3, R6 ;  /* 0xfffffffd05057810 */ /* 0x000fe20007ffe006 */
[----:B------:R-:W-:Y:S02]  /*1010*/  IMAD R0, R6, -0x800000, R0 ;  /* 0xff80000006007824 */ /* 0x000fe400078e0200 */
[----:B------:R-:W-:-:S03]  /*1020*/  FADD.FTZ R9, -RZ, -UR4 ;  /* 0x80000004ff097e21 */ /* 0x000fc60008010100 */
[----:B------:R-:W0:Y:S02]  /*1030*/  MUFU.RCP R7, UR4 ;  /* 0x0000000400077d08 */ /* 0x000e240008001000 */
[----:B0-----:R-:W-:-:S04]  /*1040*/  FFMA R8, R7, R9, 1 ;  /* 0x3f80000007087423 */ /* 0x001fc80000000009 */
[----:B------:R-:W-:-:S04]  /*1050*/  FFMA R7, R7, R8, R7 ;  /* 0x0000000807077223 */ /* 0x000fc80000000007 */
[----:B------:R-:W-:-:S04]  /*1060*/  FFMA R8, R0, R7, RZ ;  /* 0x0000000700087223 */ /* 0x000fc800000000ff */
[----:B------:R-:W-:-:S04]  /*1070*/  FFMA R10, R9, R8, R0 ;  /* 0x00000008090a7223 */ /* 0x000fc80000000000 */
[----:B------:R-:W-:-:S04]  /*1080*/  FFMA R10, R7, R10, R8 ;  /* 0x0000000a070a7223 */ /* 0x000fc80000000008 */
[----:B------:R-:W-:-:S04]  /*1090*/  FFMA R9, R9, R10, R0 ;  /* 0x0000000a09097223 */ /* 0x000fc80000000000 */
[----:B------:R-:W-:-:S05]  /*10a0*/  FFMA R8, R7, R9, R10 ;  /* 0x0000000907087223 */ /* 0x000fca000000000a */
[----:B------:R-:W-:-:S04]  /*10b0*/  SHF.R.U32.HI R0, RZ, 0x17, R8 ;  /* 0x00000017ff007819 */ /* 0x000fc80000011608 */
[----:B------:R-:W-:-:S04]  /*10c0*/  LOP3.LUT R0, R0, 0xff, RZ, 0xc0, !PT ;  /* 0x000000ff00007812 */ /* 0x000fc800078ec0ff */
[----:B------:R-:W-:-:S04]  /*10d0*/  IADD3 R11, PT, PT, R0, R5, RZ ;  /* 0x00000005000b7210 */ /* 0x000fc80007ffe0ff */
[----:B------:R-:W-:-:S04]  /*10e0*/  IADD3 R0, PT, PT, R11, -0x1, RZ ;  /* 0xffffffff0b007810 */ /* 0x000fc80007ffe0ff */
[----:B------:R-:W-:-:S13]  /*10f0*/  ISETP.GE.U32.AND P0, PT, R0, 0xfe, PT ;  /* 0x000000fe0000780c */ /* 0x000fda0003f06070 */
[----:B------:R-:W-:Y:S05]  /*1100*/  @!P0 BRA `(.L_x_14) ;  /* 0x0000000000808947 */ /* 0x000fea0003800000 */
[----:B------:R-:W-:-:S13]  /*1110*/  ISETP.GT.AND P0, PT, R11, 0xfe, PT ;  /* 0x000000fe0b00780c */ /* 0x000fda0003f04270 */
[----:B------:R-:W-:Y:S05]  /*1120*/  @P0 BRA `(.L_x_15) ;  /* 0x00000000006c0947 */ /* 0x000fea0003800000 */
[----:B------:R-:W-:-:S13]  /*1130*/  ISETP.GE.AND P0, PT, R11, 0x1, PT ;  /* 0x000000010b00780c */ /* 0x000fda0003f06270 */
[----:B------:R-:W-:Y:S05]  /*1140*/  @P0 BRA `(.L_x_16) ;  /* 0x0000000000740947 */ /* 0x000fea0003800000 */
[----:B------:R-:W-:Y:S02]  /*1150*/  ISETP.GE.AND P0, PT, R11, -0x18, PT ;  /* 0xffffffe80b00780c */ /* 0x000fe40003f06270 */
[----:B------:R-:W-:-:S11]  /*1160*/  LOP3.LUT R8, R8, 0x80000000, RZ, 0xc0, !PT ;  /* 0x8000000008087812 */ /* 0x000fd600078ec0ff */
[----:B------:R-:W-:Y:S05]  /*1170*/  @!P0 BRA `(.L_x_16) ;  /* 0x0000000000688947 */ /* 0x000fea0003800000 */
[-CC-:B------:R-:W-:Y:S01]  /*1180*/  FFMA.RZ R0, R7, R9.reuse, R10.reuse ;  /* 0x0000000907007223 */ /* 0x180fe2000000c00a */
[C---:B------:R-:W-:Y:S02]  /*1190*/  IADD3 R6, PT, PT, R11.reuse, 0x20, RZ ;  /* 0x000000200b067810 */ /* 0x040fe40007ffe0ff */
[----:B------:R-:W-:Y:S02]  /*11a0*/  ISETP.NE.AND P2, PT, R11, RZ, PT ;  /* 0x000000ff0b00720c */ /* 0x000fe40003f45270 */
[----:B------:R-:W-:Y:S01]  /*11b0*/  LOP3.LUT R5, R0, 0x7fffff, RZ, 0xc0, !PT ;  /* 0x007fffff00057812 */ /* 0x000fe200078ec0ff */
[CCC-:B------:R-:W-:Y:S01]  /*11c0*/  FFMA.RP R0, R7.reuse, R9.reuse, R10.reuse ;  /* 0x0000000907007223 */ /* 0x1c0fe2000000800a */
[----:B------:R-:W-:Y:S01]  /*11d0*/  FFMA.RM R7, R7, R9, R10 ;  /* 0x0000000907077223 */ /* 0x000fe2000000400a */
[----:B------:R-:W-:Y:S02]  /*11e0*/  ISETP.NE.AND P1, PT, R11, RZ, PT ;  /* 0x000000ff0b00720c */ /* 0x000fe40003f25270 */
[----:B------:R-:W-:-:S02]  /*11f0*/  LOP3.LUT R5, R5, 0x800000, RZ, 0xfc, !PT ;  /* 0x0080000005057812 */ /* 0x000fc400078efcff */
[----:B------:R-:W-:Y:S02]  /*1200*/  IADD3 R9, PT, PT, -R11, RZ, RZ ;  /* 0x000000ff0b097210 */ /* 0x000fe40007ffe1ff */
[----:B------:R-:W-:Y:S02]  /*1210*/  SHF.L.U32 R6, R5, R6, RZ ;  /* 0x0000000605067219 */ /* 0x000fe400000006ff */
[----:B------:R-:W-:Y:S02]  /*1220*/  FSETP.NEU.FTZ.AND P0, PT, R0, R7, PT ;  /* 0x000000070000720b */ /* 0x000fe40003f1d000 */
[----:B------:R-:W-:Y:S02]  /*1230*/  SEL R0, R9, RZ, P2 ;  /* 0x000000ff09007207 */ /* 0x000fe40001000000 */
[----:B------:R-:W-:Y:S02]  /*1240*/  ISETP.NE.AND P1, PT, R6, RZ, P1 ;  /* 0x000000ff0600720c */ /* 0x000fe40000f25270 */
[----:B------:R-:W-:-:S02]  /*1250*/  SHF.R.U32.HI R0, RZ, R0, R5 ;  /* 0x00000000ff007219 */ /* 0x000fc40000011605 */
[----:B------:R-:W-:Y:S02]  /*1260*/  PLOP3.LUT P0, PT, P0, P1, PT, 0xf8, 0x8f ;  /* 0x00000000008f781c */ /* 0x000fe40000703f70 */
[----:B------:R-:W-:Y:S02]  /*1270*/  SHF.R.U32.HI R6, RZ, 0x1, R0 ;  /* 0x00000001ff067819 */ /* 0x000fe40000011600 */
[----:B------:R-:W-:-:S04]  /*1280*/  SEL R5, RZ, 0x1, !P0 ;  /* 0x00000001ff057807 */ /* 0x000fc80004000000 */
[----:B------:R-:W-:-:S04]  /*1290*/  LOP3.LUT R5, R5, 0x1, R6, 0xf8, !PT ;  /* 0x0000000105057812 */ /* 0x000fc800078ef806 */
[----:B------:R-:W-:-:S04]  /*12a0*/  LOP3.LUT R5, R5, R0, RZ, 0xc0, !PT ;  /* 0x0000000005057212 */ /* 0x000fc800078ec0ff */
[----:B------:R-:W-:-:S04]  /*12b0*/  IADD3 R5, PT, PT, R6, R5, RZ ;  /* 0x0000000506057210 */ /* 0x000fc80007ffe0ff */
[----:B------:R-:W-:Y:S01]  /*12c0*/  LOP3.LUT R8, R5, R8, RZ, 0xfc, !PT ;  /* 0x0000000805087212 */ /* 0x000fe200078efcff */
[----:B------:R-:W-:Y:S06]  /*12d0*/  BRA `(.L_x_16) ;  /* 0x0000000000107947 */ /* 0x000fec0003800000 */
.L_x_15:
[----:B------:R-:W-:-:S04]  /*12e0*/  LOP3.LUT R8, R8, 0x80000000, RZ, 0xc0, !PT ;  /* 0x8000000008087812 */ /* 0x000fc800078ec0ff */
[----:B------:R-:W-:Y:S01]  /*12f0*/  LOP3.LUT R8, R8, 0x7f800000, RZ, 0xfc, !PT ;  /* 0x7f80000008087812 */ /* 0x000fe200078efcff */
[----:B------:R-:W-:Y:S06]  /*1300*/  BRA `(.L_x_16) ;  /* 0x0000000000047947 */ /* 0x000fec0003800000 */
.L_x_14:
[----:B------:R-:W-:-:S07]  /*1310*/  LEA R8, R5, R8, 0x17 ;  /* 0x0000000805087211 */ /* 0x000fce00078eb8ff */
.L_x_16:
[----:B------:R-:W-:Y:S05]  /*1320*/  BSYNC.RECONVERGENT B2 ;  /* 0x0000000000027941 */ /* 0x000fea0003800200 */
.L_x_13:
[----:B------:R-:W-:Y:S05]  /*1330*/  BRA `(.L_x_17) ;  /* 0x0000000000207947 */ /* 0x000fea0003800000 */
.L_x_12:
[----:B------:R-:W-:-:S04]  /*1340*/  LOP3.LUT R0, R5, 0x80000000, R0, 0x48, !PT ;  /* 0x8000000005007812 */ /* 0x000fc800078e4800 */
[----:B------:R-:W-:Y:S01]  /*1350*/  LOP3.LUT R8, R0, 0x7f800000, RZ, 0xfc, !PT ;  /* 0x7f80000000087812 */ /* 0x000fe200078efcff */
[----:B------:R-:W-:Y:S06]  /*1360*/  BRA `(.L_x_17) ;  /* 0x0000000000147947 */ /* 0x000fec0003800000 */
.L_x_11:
[----:B------:R-:W-:Y:S01]  /*1370*/  LOP3.LUT R8, R5, 0x80000000, R0, 0x48, !PT ;  /* 0x8000000005087812 */ /* 0x000fe200078e4800 */
[----:B------:R-:W-:Y:S06]  /*1380*/  BRA `(.L_x_17) ;  /* 0x00000000000c7947 */ /* 0x000fec0003800000 */
.L_x_10:
[----:B------:R-:W0:Y:S01]  /*1390*/  MUFU.RSQ R8, -QNAN ;  /* 0xffc0000000087908 */ /* 0x000e220000001400 */
[----:B------:R-:W-:Y:S05]  /*13a0*/  BRA `(.L_x_17) ;  /* 0x0000000000047947 */ /* 0x000fea0003800000 */
.L_x_9:
[----:B------:R-:W-:-:S07]  /*13b0*/  FADD.FTZ R8, R0, 9 ;  /* 0x4110000000087421 */ /* 0x000fce0000010000 */
.L_x_17:
[----:B------:R-:W-:Y:S05]  /*13c0*/  BSYNC.RECONVERGENT B0 ;  /* 0x0000000000007941 */ /* 0x000fea0003800200 */
.L_x_6:
[----:B------:R-:W-:-:S04]  /*13d0*/  HFMA2 R5, -RZ, RZ, 0, 0 ;  /* 0x00000000ff057431 */ /* 0x000fc800000001ff */
[----:B0-----:R-:W-:Y:S05]  /*13e0*/  RET.REL.NODEC R4 `(_Z11blur_sharedPKfPfii) ;  /* 0xffffffec04047950 */ /* 0x001fea0003c3ffff */
.L_x_18:
[----:B------:R-:W-:-:S00]  /*13f0*/  BRA `(.L_x_18) ;  /* 0xfffffffc00fc7947 */ /* 0x000fc0000383ffff */
[----:B------:R-:W-:-:S00]  /*1400*/  NOP ;  /* 0x0000000000007918 */ /* 0x000fc00000000000 */
[----:B------:R-:W-:-:S00]  /*1410*/  NOP ;  /* 0x0000000000007918 */ /* 0x000fc00000000000 */
[----:B------:R-:W-:-:S00]  /*1420*/  NOP ;  /* 0x0000000000007918 */ /* 0x000fc00000000000 */
[----:B------:R-:W-:-:S00]  /*1430*/  NOP ;  /* 0x0000000000007918 */ /* 0x000fc00000000000 */
[----:B------:R-:W-:-:S00]  /*1440*/  NOP ;  /* 0x0000000000007918 */ /* 0x000fc00000000000 */
[----:B------:R-:W-:-:S00]  /*1450*/  NOP ;  /* 0x0000000000007918 */ /* 0x000fc00000000000 */
[----:B------:R-:W-:-:S00]  /*1460*/  NOP ;  /* 0x0000000000007918 */ /* 0x000fc00000000000 */
[----:B------:R-:W-:-:S00]  /*1470*/  NOP ;  /* 0x0000000000007918 */ /* 0x000fc00000000000 */
.L_x_39:


//--------------------- .text._Z11blur_globalPKfPfii --------------------------
	.section	.text._Z11blur_globalPKfPfii,"ax",@progbits
	.align	128
        .global         _Z11blur_globalPKfPfii
        .type           _Z11blur_globalPKfPfii,@function
        .size           _Z11blur_globalPKfPfii,(.L_x_41 - _Z11blur_globalPKfPfii)
        .other          _Z11blur_globalPKfPfii,@"STO_CUDA_ENTRY STV_DEFAULT"
_Z11blur_globalPKfPfii:
.text._Z11blur_globalPKfPfii:
[----:B------:R-:W-:Y:S01]  /*0000*/  LDC R1, c[0x0][0x37c] ;  /* 0x0000df00ff017b82 */ /* 0x000fe20000000800 */
[----:B------:R-:W0:Y:S07]  /*0010*/  S2R R0, SR_TID.X ;  /* 0x0000000000007919 */ /* 0x000e2e0000002100 */
[----:B------:R-:W0:Y:S01]  /*0020*/  S2UR UR4, SR_CTAID.X ;  /* 0x00000000000479c3 */ /* 0x000e220000002500 */
[----:B------:R-:W1:Y:S07]  /*0030*/  S2R R7, SR_TID.Y ;  /* 0x0000000000077919 */ /* 0x000e6e0000002200 */
[----:B------:R-:W0:Y:S08]  /*0040*/  LDC R5, c[0x0][0x360] ;  /* 0x0000d800ff057b82 */ /* 0x000e300000000800 */
[----:B------:R-:W2:Y:S08]  /*0050*/  LDC.64 R2, c[0x0][0x390] ;  /* 0x0000e400ff027b82 */ /* 0x000eb00000000a00 */
[----:B------:R-:W1:Y:S08]  /*0060*/  S2UR UR5, SR_CTAID.Y ;  /* 0x00000000000579c3 */ /* 0x000e700000002600 */
[----:B------:R-:W1:Y:S01]  /*0070*/  LDC R4, c[0x0][0x364] ;  /* 0x0000d900ff047b82 */ /* 0x000e620000000800 */
[----:B0-----:R-:W-:Y:S01]  /*0080*/  IMAD R5, R5, UR4, R0 ;  /* 0x0000000405057c24 */ /* 0x001fe2000f8e0200 */
[----:B--2---:R-:W-:-:S02]  /*0090*/  IADD3 R0, PT, PT, R2, -0x2, RZ ;  /* 0xfffffffe02007810 */ /* 0x004fc40007ffe0ff */
[----:B------:R-:W-:Y:S02]  /*00a0*/  IADD3 R3, PT, PT, R3, -0x2, RZ ;  /* 0xfffffffe03037810 */ /* 0x000fe40007ffe0ff */
[----:B------:R-:W-:-:S04]  /*00b0*/  ISETP.GE.AND P0, PT, R5, R0, PT ;  /* 0x000000000500720c */ /* 0x000fc80003f06270 */
[----:B------:R-:W-:Y:S01]  /*00c0*/  ISETP.LT.OR P0, PT, R5, 0x2, P0 ;  /* 0x000000020500780c */ /* 0x000fe20000701670 */
[----:B-1----:R-:W-:-:S05]  /*00d0*/  IMAD R0, R4, UR5, R7 ;  /* 0x0000000504007c24 */ /* 0x002fca000f8e0207 */
[----:B------:R-:W-:-:S04]  /*00e0*/  ISETP.LT.U32.OR P0, PT, R0, 0x2, P0 ;  /* 0x000000020000780c */ /* 0x000fc80000701470 */
[----:B------:R-:W-:-:S13]  /*00f0*/  ISETP.GE.OR P0, PT, R0, R3, P0 ;  /* 0x000000030000720c */ /* 0x000fda0000706670 */
[----:B------:R-:W-:Y:S05]  /*0100*/  @P0 EXIT ;  /* 0x000000000000094d */ /* 0x000fea0003800000 */
[----:B------:R-:W0:Y:S01]  /*0110*/  LDC.64 R6, c[0x0][0x380] ;  /* 0x0000e000ff067b82 */ /* 0x000e220000000a00 */
[----:B------:R-:W-:Y:S01]  /*0120*/  IADD3 R3, PT, PT, R0, -0x2, RZ ;  /* 0xfffffffe00037810 */ /* 0x000fe20007ffe0ff */
[----:B------:R-:W1:Y:S04]  /*0130*/  LDCU.64 UR6, c[0x0][0x358] ;  /* 0x00006b00ff0677ac */ /* 0x000e680008000a00 */
[----:B------:R-:W-:-:S05]  /*0140*/  IMAD R3, R3, R2, R5 ;  /* 0x0000000203037224 */ /* 0x000fca00078e0205 */
[----:B------:R-:W-:-:S05]  /*0150*/  IADD3 R5, PT, PT, R3, -0x2, RZ ;  /* 0xfffffffe03057810 */ /* 0x000fca0007ffe0ff */
[----:B0-----:R-:W-:-:S05]  /*0160*/  IMAD.WIDE R6, R5, 0x4, R6 ;  /* 0x0000000405067825 */ /* 0x001fca00078e0206 */
[----:B-1----:R-:W2:Y:S04]  /*0170*/  LDG.E R27, desc[UR6][R6.64] ;  /* 0x00000006061b7981 */ /* 0x002ea8000c1e1900 */
[----:B------:R-:W3:Y:S04]  /*0180*/  LDG.E R28, desc[UR6][R6.64+0x4] ;  /* 0x00000406061c7981 */ /* 0x000ee8000c1e1900 */
[----:B------:R-:W4:Y:S01]  /*0190*/  LDG.E R20, desc[UR6][R6.64+0x8] ;  /* 0x0000080606147981 */ /* 0x000f22000c1e1900 */
[----:B------:R-:W-:-:S03]  /*01a0*/  IMAD.WIDE R8, R2, 0x4, R6 ;  /* 0x0000000402087825 */ /* 0x000fc600078e0206 */
[----:B------:R-:W5:Y:S04]  /*01b0*/  LDG.E R0, desc[UR6][R6.64+0xc] ;  /* 0x00000c0606007981 */ /* 0x000f68000c1e1900 */
[----:B------:R0:W5:Y:S04]  /*01c0*/  LDG.E R10, desc[UR6][R6.64+0x10] ;  /* 0x00001006060a7981 */ /* 0x000168000c1e1900 */
[----:B------:R-:W5:Y:S04]  /*01d0*/  LDG.E R19, desc[UR6][R8.64] ;  /* 0x0000000608137981 */ /* 0x000f68000c1e1900 */
[----:B------:R-:W5:Y:S04]  /*01e0*/  LDG.E R18, desc[UR6][R8.64+0x4] ;  /* 0x0000040608127981 */ /* 0x000f68000c1e1900 */
[----:B------:R-:W5:Y:S01]  /*01f0*/  LDG.E R17, desc[UR6][R8.64+0x8] ;  /* 0x0000080608117981 */ /* 0x000f62000c1e1900 */
[----:B------:R-:W-:-:S03]  /*0200*/  IMAD.WIDE R4, R2, 0x4, R8 ;  /* 0x0000000402047825 */ /* 0x000fc600078e0208 */
[----:B------:R-:W5:Y:S04]  /*0210*/  LDG.E R16, desc[UR6][R8.64+0xc] ;  /* 0x00000c0608107981 */ /* 0x000f68000c1e1900 */
[----:B------:R1:W5:Y:S04]  /*0220*/  LDG.E R15, desc[UR6][R8.64+0x10] ;  /* 0x00001006080f7981 */ /* 0x000368000c1e1900 */
[----:B------:R-:W5:Y:S04]  /*0230*/  LDG.E R14, desc[UR6][R4.64] ;  /* 0x00000006040e7981 */ /* 0x000f68000c1e1900 */
[----:B------:R-:W5:Y:S04]  /*0240*/  LDG.E R13, desc[UR6][R4.64+0x4] ;  /* 0x00000406040d7981 */ /* 0x000f68000c1e1900 */
[----:B------:R-:W5:Y:S01]  /*0250*/  LDG.E R12, desc[UR6][R4.64+0x8] ;  /* 0x00000806040c7981 */ /* 0x000f62000c1e1900 */
[----:B0-----:R-:W-:-:S03]  /*0260*/  IMAD.WIDE R6, R2, 0x4, R4 ;  /* 0x0000000402067825 */ /* 0x001fc600078e0204 */
[----:B------:R-:W5:Y:S04]  /*0270*/  LDG.E R11, desc[UR6][R4.64+0xc] ;  /* 0x00000c06040b7981 */ /* 0x000f68000c1e1900 */
[----:B------:R-:W5:Y:S04]  /*0280*/  LDG.E R26, desc[UR6][R4.64+0x10] ;  /* 0x00001006041a7981 */ /* 0x000f68000c1e1900 */
[----:B------:R-:W5:Y:S04]  /*0290*/  LDG.E R25, desc[UR6][R6.64] ;  /* 0x0000000606197981 */ /* 0x000f68000c1e1900 */
[----:B------:R-:W5:Y:S04]  /*02a0*/  LDG.E R24, desc[UR6][R6.64+0x4] ;  /* 0x0000040606187981 */ /* 0x000f68000c1e1900 */
[----:B------:R-:W5:Y:S01]  /*02b0*/  LDG.E R23, desc[UR6][R6.64+0x8] ;  /* 0x0000080606177981 */ /* 0x000f62000c1e1900 */
[----:B-1----:R-:W-:-:S03]  /*02c0*/  IMAD.WIDE R8, R2, 0x4, R6 ;  /* 0x0000000402087825 */ /* 0x002fc600078e0206 */
[----:B------:R-:W5:Y:S04]  /*02d0*/  LDG.E R22, desc[UR6][R6.64+0xc] ;  /* 0x00000c0606167981 */ /* 0x000f68000c1e1900 */
[----:B------:R-:W5:Y:S04]  /*02e0*/  LDG.E R21, desc[UR6][R6.64+0x10] ;  /* 0x0000100606157981 */ /* 0x000f68000c1e1900 */
[----:B------:R-:W5:Y:S04]  /*02f0*/  LDG.E R5, desc[UR6][R8.64+0x8] ;  /* 0x0000080608057981 */ /* 0x000f68000c1e1900 */
[----:B------:R-:W5:Y:S01]  /*0300*/  LDG.E R4, desc[UR6][R8.64+0xc] ;  /* 0x00000c0608047981 */ /* 0x000f62000c1e1900 */
[----:B--2---:R-:W-:-:S03]  /*0310*/  FADD R29, RZ, R27 ;  /* 0x0000001bff1d7221 */ /* 0x004fc60000000000 */
[----:B------:R-:W2:Y:S01]  /*0320*/  LDG.E R27, desc[UR6][R8.64] ;  /* 0x00000006081b7981 */ /* 0x000ea2000c1e1900 */
[----:B---3--:R-:W-:-:S03]  /*0330*/  FADD R29, R29, R28 ;  /* 0x0000001c1d1d7221 */ /* 0x008fc60000000000 */
[----:B------:R-:W3:Y:S01]  /*0340*/  LDG.E R28, desc[UR6][R8.64+0x4] ;  /* 0x00000406081c7981 */ /* 0x000ee2000c1e1900 */
[----:B----4-:R-:W-:-:S03]  /*0350*/  FADD R29, R29, R20 ;  /* 0x000000141d1d7221 */ /* 0x010fc60000000000 */
[----:B------:R-:W4:Y:S01]  /*0360*/  LDG.E R20, desc[UR6][R8.64+0x10] ;  /* 0x0000100608147981 */ /* 0x000f22000c1e1900 */
[----:B-----5:R-:W-:-:S04]  /*0370*/  FADD R29, R29, R0 ;  /* 0x000000001d1d7221 */ /* 0x020fc80000000000 */
        /* <DEDUP_REMOVED lines=15> */
[----:B------:R-:W-:Y:S01]  /*0470*/  FADD R22, R22, R21 ;  /* 0x0000001516167221 */ /* 0x000fe20000000000 */
[----:B------:R-:W-:Y:S01]  /*0480*/  BSSY.RECONVERGENT B0, `(.L_x_19) ;  /* 0x0000013000007945 */ /* 0x000fe20003800200 */
[----:B------:R-:W-:Y:S02]  /*0490*/  LEA R2, R2, R3, 0x1 ;  /* 0x0000000302027211 */ /* 0x000fe400078e08ff */
[----:B--2---:R-:W-:-:S04]  /*04a0*/  FADD R27, R22, R27 ;  /* 0x0000001b161b7221 */ /* 0x004fc80000000000 */
[----:B---3--:R-:W-:-:S04]  /*04b0*/  FADD R28, R27, R28 ;  /* 0x0000001c1b1c7221 */ /* 0x008fc80000000000 */
[----:B------:R-:W-:-:S04]  /*04c0*/  FADD R5, R28, R5 ;  /* 0x000000051c057221 */ /* 0x000fc80000000000 */
[----:B------:R-:W-:-:S04]  /*04d0*/  FADD R5, R5, R4 ;  /* 0x0000000405057221 */ /* 0x000fc80000000000 */
[----:B----4-:R-:W-:-:S04]  /*04e0*/  FADD R5, R5, R20 ;  /* 0x0000001405057221 */ /* 0x010fc80000000000 */
[----:B------:R-:W-:-:S04]  /*04f0*/  FFMA R0, R5, R5, 0.0010000000474974513054 ;  /* 0x3a83126f05007423 */ /* 0x000fc80000000005 */
[----:B------:R-:W-:Y:S01]  /*0500*/  VIADD R4, R0, 0xf3000000 ;  /* 0xf300000000047836 */ /* 0x000fe20000000000 */
[----:B------:R0:W1:Y:S04]  /*0510*/  MUFU.RSQ R5, R0 ;  /* 0x0000000000057308 */ /* 0x0000680000001400 */
[----:B------:R-:W-:-:S13]  /*0520*/  ISETP.GT.U32.AND P0, PT, R4, 0x727fffff, PT ;  /* 0x727fffff0400780c */ /* 0x000fda0003f04070 */
[----:B01----:R-:W-:Y:S05]  /*0530*/  @!P0 BRA `(.L_x_20) ;  /* 0x00000000000c8947 */ /* 0x003fea0003800000 */
[----:B------:R-:W-:-:S07]  /*0540*/  MOV R8, 0x560 ;  /* 0x0000056000087802 */ /* 0x000fce0000000f00 */
[----:B------:R-:W-:Y:S05]  /*0550*/  CALL.REL.NOINC `($__internal_2_$__cuda_sm20_sqrt_rn_f32_slowpath) ;  /* 0x0000000000647944 */ /* 0x000fea0003c00000 */
[----:B------:R-:W-:Y:S05]  /*0560*/  BRA `(.L_x_21) ;  /* 0x0000000000107947 */ /* 0x000fea0003800000 */
.L_x_20:
[----:B------:R-:W-:Y:S01]  /*0570*/  FMUL.FTZ R3, R0, R5 ;  /* 0x0000000500037220 */ /* 0x000fe20000410000 */
[----:B------:R-:W-:-:S03]  /*0580*/  FMUL.FTZ R5, R5, 0.5 ;  /* 0x3f00000005057820 */ /* 0x000fc60000410000 */
[----:B------:R-:W-:-:S04]  /*0590*/  FFMA R0, -R3, R3, R0 ;  /* 0x0000000303007223 */ /* 0x000fc80000000100 */
[----:B------:R-:W-:-:S07]  /*05a0*/  FFMA R3, R0, R5, R3 ;  /* 0x0000000500037223 */ /* 0x000fce0000000003 */
.L_x_21:
[----:B------:R-:W-:Y:S05]  /*05b0*/  BSYNC.RECONVERGENT B0 ;  /* 0x0000000000007941 */ /* 0x000fea0003800200 */
.L_x_19:
        /* <DEDUP_REMOVED lines=10> */
[----:B------:R-:W-:Y:S01]  /*0660*/  IMAD.MOV.U32 R0, RZ, RZ, R3 ;  /* 0x000000ffff007224 */ /* 0x000fe200078e0003 */
[----:B------:R-:W-:-:S07]  /*0670*/  MOV R4, 0x690 ;  /* 0x0000069000047802 */ /* 0x000fce0000000f00 */
[----:B------:R-:W-:Y:S05]  /*0680*/  CALL.REL.NOINC `($__internal_3_$__cuda_sm3x_div_rn_noftz_f32_slowpath) ;  /* 0x0000000000707944 */ /* 0x000fea0003c00000 */
[----:B------:R-:W-:-:S07]  /*0690*/  MOV R7, R6 ;  /* 0x0000000600077202 */ /* 0x000fce0000000f00 */
.L_x_23:
[----:B------:R-:W-:Y:S05]  /*06a0*/  BSYNC.RECONVERGENT B1 ;  /* 0x0000000000017941 */ /* 0x000fea0003800200 */
.L_x_22:
[----:B------:R-:W0:Y:S02]  /*06b0*/  LDC.64 R4, c[0x0][0x388] ;  /* 0x0000e200ff047b82 */ /* 0x000e240000000a00 */
[----:B0-----:R-:W-:-:S05]  /*06c0*/  IMAD.WIDE R2, R2, 0x4, R4 ;  /* 0x0000000402027825 */ /* 0x001fca00078e0204 */
[----:B------:R-:W-:Y:S01]  /*06d0*/  STG.E desc[UR6][R2.64], R7 ;  /* 0x0000000702007986 */ /* 0x000fe2000c101906 */
[----:B------:R-:W-:Y:S05]  /*06e0*/  EXIT ;  /* 0x000000000000794d */ /* 0x000fea0003800000 */
        .weak           $__internal_2_$__cuda_sm20_sqrt_rn_f32_slowpath
        .type           $__internal_2_$__cuda_sm20_sqrt_rn_f32_slowpath,@function
        .size           $__internal_2_$__cuda_sm20_sqrt_rn_f32_slowpath,($__internal_3_$__cuda_sm3x_div_rn_noftz_f32_slowpath - $__internal_2_$__cuda_sm20_sqrt_rn_f32_slowpath)
$__internal_2_$__cuda_sm20_sqrt_rn_f32_slowpath:
        /* <DEDUP_REMOVED lines=19> */
.L_x_24:
[----:B------:R-:W-:Y:S02]  /*0820*/  HFMA2 R5, -RZ, RZ, 0, 0 ;  /* 0x00000000ff057431 */ /* 0x000fe400000001ff */
[----:B------:R-:W-:-:S04]  /*0830*/  IMAD.MOV.U32 R4, RZ, RZ, R8 ;  /* 0x000000ffff047224 */ /* 0x000fc800078e0008 */
[----:B------:R-:W-:Y:S05]  /*0840*/  RET.REL.NODEC R4 `(_Z11blur_globalPKfPfii) ;  /* 0xfffffff404ec7950 */ /* 0x000fea0003c3ffff */
        .weak           $__internal_3_$__cuda_sm3x_div_rn_noftz_f32_slowpath
        .type           $__internal_3_$__cuda_sm3x_div_rn_noftz_f32_slowpath,@function
        .size           $__internal_3_$__cuda_sm3x_div_rn_noftz_f32_slowpath,(.L_x_41 - $__internal_3_$__cuda_sm3x_div_rn_noftz_f32_slowpath)
$__internal_3_$__cuda_sm3x_div_rn_noftz_f32_slowpath:
        /* <DEDUP_REMOVED lines=24> */
[----:B------:R-:W-:Y:S02]  /*09d0*/  @P0 IMAD.MOV.U32 R3, RZ, RZ, RZ ;  /* 0x000000ffff030224 */ /* 0x000fe400078e00ff */
[----:B------:R-:W-:Y:S01]  /*09e0*/  @!P0 FFMA R0, R0, 1.84467440737095516160e+19, RZ ;  /* 0x5f80000000008823 */ /* 0x000fe200000000ff */
[----:B------:R-:W-:-:S07]  /*09f0*/  @!P0 MOV R3, 0xffffffc0 ;  /* 0xffffffc000038802 */ /* 0x000fce0000000f00 */
.L_x_27:
[----:B------:R-:W-:Y:S05]  /*0a00*/  BSYNC.RELIABLE B2 ;  /* 0x0000000000027941 */ /* 0x000fea0003800100 */
.L_x_26:
        /* <DEDUP_REMOVED lines=29> */
[C---:B------:R-:W-:Y:S02]  /*0be0*/  ISETP.NE.AND P2, PT, R5.reuse, RZ, PT ;  /* 0x000000ff0500720c */ /* 0x040fe40003f45270 */
[----:B------:R-:W-:Y:S02]  /*0bf0*/  ISETP.NE.AND P1, PT, R5, RZ, PT ;  /* 0x000000ff0500720c */ /* 0x000fe40003f25270 */
[----:B------:R-:W-:Y:S01]  /*0c00*/  LOP3.LUT R3, R0, 0x7fffff, RZ, 0xc0, !PT ;  /* 0x007fffff00037812 */ /* 0x000fe200078ec0ff */
[CCC-:B------:R-:W-:Y:S01]  /*0c10*/  FFMA.RP R0, R9.reuse, R7.reuse, R8.reuse ;  /* 0x0000000709007223 */ /* 0x1c0fe20000008008 */
[----:B------:R-:W-:Y:S01]  /*0c20*/  FFMA.RM R9, R9, R7, R8 ;  /* 0x0000000709097223 */ /* 0x000fe20000004008 */
[----:B------:R-:W-:Y:S01]  /*0c30*/  VIADD R8, R5, 0x20 ;  /* 0x0000002005087836 */ /* 0x000fe20000000000 */
[----:B------:R-:W-:Y:S02]  /*0c40*/  LOP3.LUT R3, R3, 0x800000, RZ, 0xfc, !PT ;  /* 0x0080000003037812 */ /* 0x000fe400078efcff */
[----:B------:R-:W-:-:S02]  /*0c50*/  IADD3 R5, PT, PT, -R5, RZ, RZ ;  /* 0x000000ff05057210 */ /* 0x000fc40007ffe1ff */
[----:B------:R-:W-:Y:S02]  /*0c60*/  SHF.L.U32 R8, R3, R8, RZ ;  /* 0x0000000803087219 */ /* 0x000fe400000006ff */
[----:B------:R-:W-:Y:S02]  /*0c70*/  FSETP.NEU.FTZ.AND P0, PT, R0, R9, PT ;  /* 0x000000090000720b */ /* 0x000fe40003f1d000 */
[----:B------:R-:W-:Y:S02]  /*0c80*/  SEL R0, R5, RZ, P2 ;  /* 0x000000ff05007207 */ /* 0x000fe40001000000 */
[----:B------:R-:W-:Y:S02]  /*0c90*/  ISETP.NE.AND P1, PT, R8, RZ, P1 ;  /* 0x000000ff0800720c */ /* 0x000fe40000f25270 */
[----:B------:R-:W-:Y:S02]  /*0ca0*/  SHF.R.U32.HI R0, RZ, R0, R3 ;  /* 0x00000000ff007219 */ /* 0x000fe40000011603 */
[----:B------:R-:W-:-:S02]  /*0cb0*/  PLOP3.LUT P0, PT, P0, P1, PT, 0xf8, 0x8f ;  /* 0x00000000008f781c */ /* 0x000fc40000703f70 */
[----:B------:R-:W-:Y:S02]  /*0cc0*/  SHF.R.U32.HI R8, RZ, 0x1, R0 ;  /* 0x00000001ff087819 */ /* 0x000fe40000011600 */
[----:B------:R-:W-:-:S04]  /*0cd0*/  SEL R3, RZ, 0x1, !P0 ;  /* 0x00000001ff037807 */ /* 0x000fc80004000000 */
[----:B------:R-:W-:-:S04]  /*0ce0*/  LOP3.LUT R3, R3, 0x1, R8, 0xf8, !PT ;  /* 0x0000000103037812 */ /* 0x000fc800078ef808 */
[----:B------:R-:W-:-:S04]  /*0cf0*/  LOP3.LUT R3, R3, R0, RZ, 0xc0, !PT ;  /* 0x0000000003037212 */ /* 0x000fc800078ec0ff */
[----:B------:R-:W-:-:S04]  /*0d00*/  IADD3 R3, PT, PT, R8, R3, RZ ;  /* 0x0000000308037210 */ /* 0x000fc80007ffe0ff */
[----:B------:R-:W-:Y:S01]  /*0d10*/  LOP3.LUT R6, R3, R6, RZ, 0xfc, !PT ;  /* 0x0000000603067212 */ /* 0x000fe200078efcff */
[----:B------:R-:W-:Y:S06]  /*0d20*/  BRA `(.L_x_35) ;  /* 0x0000000000107947 */ /* 0x000fec0003800000 */
.L_x_34:
[----:B------:R-:W-:-:S04]  /*0d30*/  LOP3.LUT R6, R6, 0x80000000, RZ, 0xc0, !PT ;  /* 0x8000000006067812 */ /* 0x000fc800078ec0ff */
[----:B------:R-:W-:Y:S01]  /*0d40*/  LOP3.LUT R6, R6, 0x7f800000, RZ, 0xfc, !PT ;  /* 0x7f80000006067812 */ /* 0x000fe200078efcff */
[----:B------:R-:W-:Y:S06]  /*0d50*/  BRA `(.L_x_35) ;  /* 0x0000000000047947 */ /* 0x000fec0003800000 */
.L_x_33:
[----:B------:R-:W-:-:S07]  /*0d60*/  LEA R6, R3, R6, 0x17 ;  /* 0x0000000603067211 */ /* 0x000fce00078eb8ff */
.L_x_35:
[----:B------:R-:W-:Y:S05]  /*0d70*/  BSYNC.RECONVERGENT B2 ;  /* 0x0000000000027941 */ /* 0x000fea0003800200 */
.L_x_32:
[----:B------:R-:W-:Y:S05]  /*0d80*/  BRA `(.L_x_36) ;  /* 0x0000000000207947 */ /* 0x000fea0003800000 */
.L_x_31:
[----:B------:R-:W-:-:S04]  /*0d90*/  LOP3.LUT R0, R3, 0x80000000, R0, 0x48, !PT ;  /* 0x8000000003007812 */ /* 0x000fc800078e4800 */
[----:B------:R-:W-:Y:S01]  /*0da0*/  LOP3.LUT R6, R0, 0x7f800000, RZ, 0xfc, !PT ;  /* 0x7f80000000067812 */ /* 0x000fe200078efcff */
[----:B------:R-:W-:Y:S06]  /*0db0*/  BRA `(.L_x_36) ;  /* 0x0000000000147947 */ /* 0x000fec0003800000 */
.L_x_30:
[----:B------:R-:W-:Y:S01]  /*0dc0*/  LOP3.LUT R6, R3, 0x80000000, R0, 0x48, !PT ;  /* 0x8000000003067812 */ /* 0x000fe200078e4800 */
[----:B------:R-:W-:Y:S06]  /*0dd0*/  BRA `(.L_x_36) ;  /* 0x00000000000c7947 */ /* 0x000fec0003800000 */
.L_x_29:
[----:B------:R-:W0:Y:S01]  /*0de0*/  MUFU.RSQ R6, -QNAN ;  /* 0xffc0000000067908 */ /* 0x000e220000001400 */
[----:B------:R-:W-:Y:S05]  /*0df0*/  BRA `(.L_x_36) ;  /* 0x0000000000047947 */ /* 0x000fea0003800000 */
.L_x_28:
[----:B------:R-:W-:-:S07]  /*0e00*/  FADD.FTZ R6, R0, 9 ;  /* 0x4110000000067421 */ /* 0x000fce0000010000 */
.L_x_36:
[----:B------:R-:W-:Y:S05]  /*0e10*/  BSYNC.RECONVERGENT B0 ;  /* 0x0000000000007941 */ /* 0x000fea0003800200 */
.L_x_25:
[----:B------:R-:W-:-:S04]  /*0e20*/  HFMA2 R5, -RZ, RZ, 0, 0 ;  /* 0x00000000ff057431 */ /* 0x000fc800000001ff */
[----:B0-----:R-:W-:Y:S05]  /*0e30*/  RET.REL.NODEC R4 `(_Z11blur_globalPKfPfii) ;  /* 0xfffffff004707950 */ /* 0x001fea0003c3ffff */
.L_x_37:
        /* <DEDUP_REMOVED lines=12> */
.L_x_41:


//--------------------- .nv.shared._Z11blur_sharedPKfPfii --------------------------
	.section	.nv.shared._Z11blur_sharedPKfPfii,"aw",@nobits
	.sectionflags	@""
	.align	4
.nv.shared._Z11blur_sharedPKfPfii:
	.zero		2624


//--------------------- .nv.shared.reserved.0     --------------------------
	.section	.nv.shared.reserved.0,"aw",@nobits
	.weak		__nv_reservedSMEM_offset_0_alias
	.size		__nv_reservedSMEM_offset_0_alias, 0, 64
	.other		__nv_reservedSMEM_offset_0_alias,@"STO_CUDA_RESERVED_SHARED STV_DEFAULT"
__nv_reservedSMEM_offset_0_alias:
	.zero		0
	.zero		64


//--------------------- .nv.constant0._Z11blur_sharedPKfPfii --------------------------
	.section	.nv.constant0._Z11blur_sharedPKfPfii,"a",@progbits
	.sectionflags	@""
	.align	4
.nv.constant0._Z11blur_sharedPKfPfii:
	.zero		920


//--------------------- .nv.constant0._Z11blur_globalPKfPfii --------------------------
	.section	.nv.constant0._Z11blur_globalPKfPfii,"a",@progbits
	.sectionflags	@""
	.align	4
.nv.constant0._Z11blur_globalPKfPfii:
	.zero		920


//--------------------- SYMBOLS --------------------------

	.type		.nv.reservedSmem.offset0,@object
	.size		.nv.reservedSmem.offset0,0x4
	.type		.nv.reservedSmem.cap,@object
	.size		.nv.reservedSmem.cap,0x4
